	.headerflags	@"EF_CUDA_TEXMODE_UNIFIED EF_CUDA_64BIT_ADDRESS EF_CUDA_SM86 EF_CUDA_VIRTUAL_SM(EF_CUDA_SM86)"
	.elftype	@"ET_EXEC"


//--------------------- .nv.info                  --------------------------
	.section	.nv.info,"",@"SHT_CUDA_INFO"
	.align	4


	//----- nvinfo : EIATTR_REGCOUNT
	.align		4
        /*0000*/ 	.byte	0x04, 0x2f
        /*0002*/ 	.short	(.L_4 - .L_3)
	.align		4
.L_3:
        /*0004*/ 	.word	index@(_ZN46_INTERNAL_7a73785f_15_test_gemm_i8_cu_46d8dfc724__cvta_generic_to_sharedEPKv)
        /*0008*/ 	.word	0x00000018


	//----- nvinfo : EIATTR_FRAME_SIZE
	.align		4
.L_4:
        /*000c*/ 	.byte	0x04, 0x11
        /*000e*/ 	.short	(.L_6 - .L_5)
	.align		4
.L_5:
        /*0010*/ 	.word	index@(_ZN46_INTERNAL_7a73785f_15_test_gemm_i8_cu_46d8dfc724__cvta_generic_to_sharedEPKv)
        /*0014*/ 	.word	0x00000000


	//----- nvinfo : EIATTR_REGCOUNT
	.align		4
.L_6:
        /*0018*/ 	.byte	0x04, 0x2f
        /*001a*/ 	.short	(.L_8 - .L_7)
	.align		4
.L_7:
        /*001c*/ 	.word	index@(_ZN46_INTERNAL_7a73785f_15_test_gemm_i8_cu_46d8dfc76nvcuda4wmma19__get_storage_valueIiiiEET0_T1_)
        /*0020*/ 	.word	0x00000018


	//----- nvinfo : EIATTR_FRAME_SIZE
	.align		4
.L_8:
        /*0024*/ 	.byte	0x04, 0x11
        /*0026*/ 	.short	(.L_10 - .L_9)
	.align		4
.L_9:
        /*0028*/ 	.word	index@(_ZN46_INTERNAL_7a73785f_15_test_gemm_i8_cu_46d8dfc76nvcuda4wmma19__get_storage_valueIiiiEET0_T1_)
        /*002c*/ 	.word	0x00000000


	//----- nvinfo : EIATTR_REGCOUNT
	.align		4
.L_10:
        /*0030*/ 	.byte	0x04, 0x2f
        /*0032*/ 	.short	(.L_12 - .L_11)
	.align		4
.L_11:
        /*0034*/ 	.word	index@(_ZN46_INTERNAL_7a73785f_15_test_gemm_i8_cu_46d8dfc76nvcuda4wmma17store_matrix_syncEPiRKNS1_8fragmentINS1_11accumulatorELi16ELi16ELi16EivEEjNS1_8layout_tE)
        /*0038*/ 	.word	0x00000036


	//----- nvinfo : EIATTR_FRAME_SIZE
	.align		4
.L_12:
        /*003c*/ 	.byte	0x04, 0x11
        /*003e*/ 	.short	(.L_14 - .L_13)
	.align		4
.L_13:
        /*0040*/ 	.word	index@(_ZN46_INTERNAL_7a73785f_15_test_gemm_i8_cu_46d8dfc76nvcuda4wmma17store_matrix_syncEPiRKNS1_8fragmentINS1_11accumulatorELi16ELi16ELi16EivEEjNS1_8layout_tE)
        /*0044*/ 	.word	0x00000000


	//----- nvinfo : EIATTR_REGCOUNT
	.align		4
.L_14:
        /*0048*/ 	.byte	0x04, 0x2f
        /*004a*/ 	.short	(.L_16 - .L_15)
	.align		4
.L_15:
        /*004c*/ 	.word	index@(_ZN46_INTERNAL_7a73785f_15_test_gemm_i8_cu_46d8dfc76nvcuda4wmma8mma_syncERNS1_8fragmentINS1_11accumulatorELi16ELi16ELi16EivEERKNS2_INS1_8matrix_aELi16ELi16ELi16EaNS1_9row_majorEEERKNS2_INS1_8matrix_bELi16ELi16ELi16EaNS1_9col_majorEEERKS4_b)
        /*0050*/ 	.word	0x00000036


	//----- nvinfo : EIATTR_FRAME_SIZE
	.align		4
.L_16:
        /*0054*/ 	.byte	0x04, 0x11
        /*0056*/ 	.short	(.L_18 - .L_17)
	.align		4
.L_17:
        /*0058*/ 	.word	index@(_ZN46_INTERNAL_7a73785f_15_test_gemm_i8_cu_46d8dfc76nvcuda4wmma8mma_syncERNS1_8fragmentINS1_11accumulatorELi16ELi16ELi16EivEERKNS2_INS1_8matrix_aELi16ELi16ELi16EaNS1_9row_majorEEERKNS2_INS1_8matrix_bELi16ELi16ELi16EaNS1_9col_majorEEERKS4_b)
        /*005c*/ 	.word	0x00000000


	//----- nvinfo : EIATTR_REGCOUNT
	.align		4
.L_18:
        /*0060*/ 	.byte	0x04, 0x2f
        /*0062*/ 	.short	(.L_20 - .L_19)
	.align		4
.L_19:
        /*0064*/ 	.word	index@(_ZN46_INTERNAL_7a73785f_15_test_gemm_i8_cu_46d8dfc76nvcuda4wmma16load_matrix_syncERNS1_8fragmentINS1_8matrix_bELi16ELi16ELi16EaNS1_9col_majorEEEPKaj)
        /*0068*/ 	.word	0x00000024


	//----- nvinfo : EIATTR_FRAME_SIZE
	.align		4
.L_20:
        /*006c*/ 	.byte	0x04, 0x11
        /*006e*/ 	.short	(.L_22 - .L_21)
	.align		4
.L_21:
        /*0070*/ 	.word	index@(_ZN46_INTERNAL_7a73785f_15_test_gemm_i8_cu_46d8dfc76nvcuda4wmma16load_matrix_syncERNS1_8fragmentINS1_8matrix_bELi16ELi16ELi16EaNS1_9col_majorEEEPKaj)
        /*0074*/ 	.word	0x00000000


	//----- nvinfo : EIATTR_REGCOUNT
	.align		4
.L_22:
        /*0078*/ 	.byte	0x04, 0x2f
        /*007a*/ 	.short	(.L_24 - .L_23)
	.align		4
.L_23:
        /*007c*/ 	.word	index@(_ZN46_INTERNAL_7a73785f_15_test_gemm_i8_cu_46d8dfc76nvcuda4wmma16load_matrix_syncERNS1_8fragmentINS1_8matrix_aELi16ELi16ELi16EaNS1_9row_majorEEEPKaj)
        /*0080*/ 	.word	0x00000024


	//----- nvinfo : EIATTR_FRAME_SIZE
	.align		4
.L_24:
        /*0084*/ 	.byte	0x04, 0x11
        /*0086*/ 	.short	(.L_26 - .L_25)
	.align		4
.L_25:
        /*0088*/ 	.word	index@(_ZN46_INTERNAL_7a73785f_15_test_gemm_i8_cu_46d8dfc76nvcuda4wmma16load_matrix_syncERNS1_8fragmentINS1_8matrix_aELi16ELi16ELi16EaNS1_9row_majorEEEPKaj)
        /*008c*/ 	.word	0x00000000


	//----- nvinfo : EIATTR_REGCOUNT
	.align		4
.L_26:
        /*0090*/ 	.byte	0x04, 0x2f
        /*0092*/ 	.short	(.L_28 - .L_27)
	.align		4
.L_27:
        /*0094*/ 	.word	index@(_ZN46_INTERNAL_7a73785f_15_test_gemm_i8_cu_46d8dfc76nvcuda4wmma13fill_fragmentIiLi8ELi8EEEvRNS1_11__frag_baseIT_XT0_EXT1_EEERKNS1_13helper_traitsIS4_E18fill_argument_typeE)
        /*0098*/ 	.word	0x0000001a


	//----- nvinfo : EIATTR_FRAME_SIZE
	.align		4
.L_28:
        /*009c*/ 	.byte	0x04, 0x11
        /*009e*/ 	.short	(.L_30 - .L_29)
	.align		4
.L_29:
        /*00a0*/ 	.word	index@(_ZN46_INTERNAL_7a73785f_15_test_gemm_i8_cu_46d8dfc76nvcuda4wmma13fill_fragmentIiLi8ELi8EEEvRNS1_11__frag_baseIT_XT0_EXT1_EEERKNS1_13helper_traitsIS4_E18fill_argument_typeE)
        /*00a4*/ 	.word	0x00000028


	//----- nvinfo : EIATTR_REGCOUNT
	.align		4
.L_30:
        /*00a8*/ 	.byte	0x04, 0x2f
        /*00aa*/ 	.short	(.L_32 - .L_31)
	.align		4
.L_31:
        /*00ac*/ 	.word	index@(_ZSt4moveIRSaIiEEONSt16remove_referenceIT_E4typeEOS3_)
        /*00b0*/ 	.word	0x00000018


	//----- nvinfo : EIATTR_FRAME_SIZE
	.align		4
.L_32:
        /*00b4*/ 	.byte	0x04, 0x11
        /*00b6*/ 	.short	(.L_34 - .L_33)
	.align		4
.L_33:
        /*00b8*/ 	.word	index@(_ZSt4moveIRSaIiEEONSt16remove_referenceIT_E4typeEOS3_)
        /*00bc*/ 	.word	0x00000008


	//----- nvinfo : EIATTR_REGCOUNT
	.align		4
.L_34:
        /*00c0*/ 	.byte	0x04, 0x2f
        /*00c2*/ 	.short	(.L_36 - .L_35)
	.align		4
.L_35:
        /*00c4*/ 	.word	index@(_ZSt4moveIRPiEONSt16remove_referenceIT_E4typeEOS3_)
        /*00c8*/ 	.word	0x00000018


	//----- nvinfo : EIATTR_FRAME_SIZE
	.align		4
.L_36:
        /*00cc*/ 	.byte	0x04, 0x11
        /*00ce*/ 	.short	(.L_38 - .L_37)
	.align		4
.L_37:
        /*00d0*/ 	.word	index@(_ZSt4moveIRPiEONSt16remove_referenceIT_E4typeEOS3_)
        /*00d4*/ 	.word	0x00000008


	//----- nvinfo : EIATTR_REGCOUNT
	.align		4
.L_38:
        /*00d8*/ 	.byte	0x04, 0x2f
        /*00da*/ 	.short	(.L_40 - .L_39)
	.align		4
.L_39:
        /*00dc*/ 	.word	index@(_ZSt4moveIRSt6vectorIiSaIiEEEONSt16remove_referenceIT_E4typeEOS5_)
        /*00e0*/ 	.word	0x00000018


	//----- nvinfo : EIATTR_FRAME_SIZE
	.align		4
.L_40:
        /*00e4*/ 	.byte	0x04, 0x11
        /*00e6*/ 	.short	(.L_42 - .L_41)
	.align		4
.L_41:
        /*00e8*/ 	.word	index@(_ZSt4moveIRSt6vectorIiSaIiEEEONSt16remove_referenceIT_E4typeEOS5_)
        /*00ec*/ 	.word	0x00000008


	//----- nvinfo : EIATTR_REGCOUNT
	.align		4
.L_42:
        /*00f0*/ 	.byte	0x04, 0x2f
        /*00f2*/ 	.short	(.L_44 - .L_43)
	.align		4
.L_43:
        /*00f4*/ 	.word	index@(_ZSt8__invokeIRSt24uniform_int_distributionIiEJRSt23mersenne_twister_engineImLm32ELm624ELm397ELm31ELm2567483615ELm11ELm4294967295ELm7ELm2636928640ELm15ELm4022730752ELm18ELm1812433253EEEENSt15__invoke_resultIT_JDpT0_EE4typeEOS7_DpOS8_)
        /*00f8*/ 	.word	0x00000019


	//----- nvinfo : EIATTR_FRAME_SIZE
	.align		4
.L_44:
        /*00fc*/ 	.byte	0x04, 0x11
        /*00fe*/ 	.short	(.L_46 - .L_45)
	.align		4
.L_45:
        /*0100*/ 	.word	index@(_ZSt8__invokeIRSt24uniform_int_distributionIiEJRSt23mersenne_twister_engineImLm32ELm624ELm397ELm31ELm2567483615ELm11ELm4294967295ELm7ELm2636928640ELm15ELm4022730752ELm18ELm1812433253EEEENSt15__invoke_resultIT_JDpT0_EE4typeEOS7_DpOS8_)
        /*0104*/ 	.word	0x00000020


	//----- nvinfo : EIATTR_REGCOUNT
	.align		4
.L_46:
        /*0108*/ 	.byte	0x04, 0x2f
        /*010a*/ 	.short	(.L_48 - .L_47)
	.align		4
.L_47:
        /*010c*/ 	.word	index@(_ZSt3getILm0EJSt23mersenne_twister_engineImLm32ELm624ELm397ELm31ELm2567483615ELm11ELm4294967295ELm7ELm2636928640ELm15ELm4022730752ELm18ELm1812433253EEEERNSt13tuple_elementIXT_ESt5tupleIJDpT0_EEE4typeERS6_)
        /*0110*/ 	.word	0x00000018


	//----- nvinfo : EIATTR_FRAME_SIZE
	.align		4
.L_48:
        /*0114*/ 	.byte	0x04, 0x11
        /*0116*/ 	.short	(.L_50 - .L_49)
	.align		4
.L_49:
        /*0118*/ 	.word	index@(_ZSt3getILm0EJSt23mersenne_twister_engineImLm32ELm624ELm397ELm31ELm2567483615ELm11ELm4294967295ELm7ELm2636928640ELm15ELm4022730752ELm18ELm1812433253EEEERNSt13tuple_elementIXT_ESt5tupleIJDpT0_EEE4typeERS6_)
        /*011c*/ 	.word	0x00000010


	//----- nvinfo : EIATTR_REGCOUNT
	.align		4
.L_50:
        /*0120*/ 	.byte	0x04, 0x2f
        /*0122*/ 	.short	(.L_52 - .L_51)
	.align		4
.L_51:
        /*0124*/ 	.word	index@(_ZSt7forwardIRSt24uniform_int_distributionIiEEOT_RNSt16remove_referenceIS3_E4typeE)
        /*0128*/ 	.word	0x00000018


	//----- nvinfo : EIATTR_FRAME_SIZE
	.align		4
.L_52:
        /*012c*/ 	.byte	0x04, 0x11
        /*012e*/ 	.short	(.L_54 - .L_53)
	.align		4
.L_53:
        /*0130*/ 	.word	index@(_ZSt7forwardIRSt24uniform_int_distributionIiEEOT_RNSt16remove_referenceIS3_E4typeE)
        /*0134*/ 	.word	0x00000008


	//----- nvinfo : EIATTR_REGCOUNT
	.align		4
.L_54:
        /*0138*/ 	.byte	0x04, 0x2f
        /*013a*/ 	.short	(.L_56 - .L_55)
	.align		4
.L_55:
        /*013c*/ 	.word	index@(_ZSt4moveIRSaIaEEONSt16remove_referenceIT_E4typeEOS3_)
        /*0140*/ 	.word	0x00000018


	//----- nvinfo : EIATTR_FRAME_SIZE
	.align		4
.L_56:
        /*0144*/ 	.byte	0x04, 0x11
        /*0146*/ 	.short	(.L_58 - .L_57)
	.align		4
.L_57:
        /*0148*/ 	.word	index@(_ZSt4moveIRSaIaEEONSt16remove_referenceIT_E4typeEOS3_)
        /*014c*/ 	.word	0x00000008


	//----- nvinfo : EIATTR_REGCOUNT
	.align		4
.L_58:
        /*0150*/ 	.byte	0x04, 0x2f
        /*0152*/ 	.short	(.L_60 - .L_59)
	.align		4
.L_59:
        /*0154*/ 	.word	index@(_ZSt4moveIRPaEONSt16remove_referenceIT_E4typeEOS3_)
        /*0158*/ 	.word	0x00000018


	//----- nvinfo : EIATTR_FRAME_SIZE
	.align		4
.L_60:
        /*015c*/ 	.byte	0x04, 0x11
        /*015e*/ 	.short	(.L_62 - .L_61)
	.align		4
.L_61:
        /*0160*/ 	.word	index@(_ZSt4moveIRPaEONSt16remove_referenceIT_E4typeEOS3_)
        /*0164*/ 	.word	0x00000008


	//----- nvinfo : EIATTR_REGCOUNT
	.align		4
.L_62:
        /*0168*/ 	.byte	0x04, 0x2f
        /*016a*/ 	.short	(.L_64 - .L_63)
	.align		4
.L_63:
        /*016c*/ 	.word	index@(_ZSt4moveIRSt6vectorIaSaIaEEEONSt16remove_referenceIT_E4typeEOS5_)
        /*0170*/ 	.word	0x00000018


	//----- nvinfo : EIATTR_FRAME_SIZE
	.align		4
.L_64:
        /*0174*/ 	.byte	0x04, 0x11
        /*0176*/ 	.short	(.L_66 - .L_65)
	.align		4
.L_65:
        /*0178*/ 	.word	index@(_ZSt4moveIRSt6vectorIaSaIaEEEONSt16remove_referenceIT_E4typeEOS5_)
        /*017c*/ 	.word	0x00000008


	//----- nvinfo : EIATTR_REGCOUNT
	.align		4
.L_66:
        /*0180*/ 	.byte	0x04, 0x2f
        /*0182*/ 	.short	(.L_68 - .L_67)
	.align		4
.L_67:
        /*0184*/ 	.word	index@(_ZSt11__addressofIKcEPT_RS1_)
        /*0188*/ 	.word	0x00000018


	//----- nvinfo : EIATTR_FRAME_SIZE
	.align		4
.L_68:
        /*018c*/ 	.byte	0x04, 0x11
        /*018e*/ 	.short	(.L_70 - .L_69)
	.align		4
.L_69:
        /*0190*/ 	.word	index@(_ZSt11__addressofIKcEPT_RS1_)
        /*0194*/ 	.word	0x00000000


	//----- nvinfo : EIATTR_REGCOUNT
	.align		4
.L_70:
        /*0198*/ 	.byte	0x04, 0x2f
        /*019a*/ 	.short	(.L_72 - .L_71)
	.align		4
.L_71:
        /*019c*/ 	.word	index@(_ZSt10__distanceIPKcENSt15iterator_traitsIT_E15difference_typeES3_S3_St26random_access_iterator_tag)
        /*01a0*/ 	.word	0x00000018


	//----- nvinfo : EIATTR_FRAME_SIZE
	.align		4
.L_72:
        /*01a4*/ 	.byte	0x04, 0x11
        /*01a6*/ 	.short	(.L_74 - .L_73)
	.align		4
.L_73:
        /*01a8*/ 	.word	index@(_ZSt10__distanceIPKcENSt15iterator_traitsIT_E15difference_typeES3_S3_St26random_access_iterator_tag)
        /*01ac*/ 	.word	0x00000008


	//----- nvinfo : EIATTR_REGCOUNT
	.align		4
.L_74:
        /*01b0*/ 	.byte	0x04, 0x2f
        /*01b2*/ 	.short	(.L_76 - .L_75)
	.align		4
.L_75:
        /*01b4*/ 	.word	index@(_ZSt11__addressofIcEPT_RS0_)
        /*01b8*/ 	.word	0x00000018


	//----- nvinfo : EIATTR_FRAME_SIZE
	.align		4
.L_76:
        /*01bc*/ 	.byte	0x04, 0x11
        /*01be*/ 	.short	(.L_78 - .L_77)
	.align		4
.L_77:
        /*01c0*/ 	.word	index@(_ZSt11__addressofIcEPT_RS0_)
        /*01c4*/ 	.word	0x00000000


	//----- nvinfo : EIATTR_REGCOUNT
	.align		4
.L_78:
        /*01c8*/ 	.byte	0x04, 0x2f
        /*01ca*/ 	.short	(.L_80 - .L_79)
	.align		4
.L_79:
        /*01cc*/ 	.word	index@(_ZStorSt12_Ios_IostateS_)
        /*01d0*/ 	.word	0x00000018


	//----- nvinfo : EIATTR_FRAME_SIZE
	.align		4
.L_80:
        /*01d4*/ 	.byte	0x04, 0x11
        /*01d6*/ 	.short	(.L_82 - .L_81)
	.align		4
.L_81:
        /*01d8*/ 	.word	index@(_ZStorSt12_Ios_IostateS_)
        /*01dc*/ 	.word	0x00000000


	//----- nvinfo : EIATTR_REGCOUNT
	.align		4
.L_82:
        /*01e0*/ 	.byte	0x04, 0x2f
        /*01e2*/ 	.short	(.L_84 - .L_83)
	.align		4
.L_83:
        /*01e4*/ 	.word	index@(_ZN18cooperative_groups4__v17details20tiled_partition_implILj32ENS0_12thread_blockEEC2ERKS3_)
        /*01e8*/ 	.word	0x00000018


	//----- nvinfo : EIATTR_FRAME_SIZE
	.align		4
.L_84:
        /*01ec*/ 	.byte	0x04, 0x11
        /*01ee*/ 	.short	(.L_86 - .L_85)
	.align		4
.L_85:
        /*01f0*/ 	.word	index@(_ZN18cooperative_groups4__v17details20tiled_partition_implILj32ENS0_12thread_blockEEC2ERKS3_)
        /*01f4*/ 	.word	0x00000018


	//----- nvinfo : EIATTR_REGCOUNT
	.align		4
.L_86:
        /*01f8*/ 	.byte	0x04, 0x2f
        /*01fa*/ 	.short	(.L_88 - .L_87)
	.align		4
.L_87:
        /*01fc*/ 	.word	index@(_ZN18cooperative_groups4__v17details22thread_block_tile_implILj32ENS0_12thread_blockELb0EEC2ERKS3_)
        /*0200*/ 	.word	0x00000018


	//----- nvinfo : EIATTR_FRAME_SIZE
	.align		4
.L_88:
        /*0204*/ 	.byte	0x04, 0x11
        /*0206*/ 	.short	(.L_90 - .L_89)
	.align		4
.L_89:
        /*0208*/ 	.word	index@(_ZN18cooperative_groups4__v17details22thread_block_tile_implILj32ENS0_12thread_blockELb0EEC2ERKS3_)
        /*020c*/ 	.word	0x00000018


	//----- nvinfo : EIATTR_REGCOUNT
	.align		4
.L_90:
        /*0210*/ 	.byte	0x04, 0x2f
        /*0212*/ 	.short	(.L_92 - .L_91)
	.align		4
.L_91:
        /*0214*/ 	.word	index@(_ZN18cooperative_groups4__v131__single_warp_thread_block_tileILj32ENS0_12thread_blockEEC2Ev)
        /*0218*/ 	.word	0x00000018


	//----- nvinfo : EIATTR_FRAME_SIZE
	.align		4
.L_92:
        /*021c*/ 	.byte	0x04, 0x11
        /*021e*/ 	.short	(.L_94 - .L_93)
	.align		4
.L_93:
        /*0220*/ 	.word	index@(_ZN18cooperative_groups4__v131__single_warp_thread_block_tileILj32ENS0_12thread_blockEEC2Ev)
        /*0224*/ 	.word	0x00000008


	//----- nvinfo : EIATTR_REGCOUNT
	.align		4
.L_94:
        /*0228*/ 	.byte	0x04, 0x2f
        /*022a*/ 	.short	(.L_96 - .L_95)
	.align		4
.L_95:
        /*022c*/ 	.word	index@(_ZN18cooperative_groups4__v117thread_block_tileILj32EvEC2INS0_12thread_blockEEERKNS1_ILj32ET_EE)
        /*0230*/ 	.word	0x00000018


	//----- nvinfo : EIATTR_FRAME_SIZE
	.align		4
.L_96:
        /*0234*/ 	.byte	0x04, 0x11
        /*0236*/ 	.short	(.L_98 - .L_97)
	.align		4
.L_97:
        /*0238*/ 	.word	index@(_ZN18cooperative_groups4__v117thread_block_tileILj32EvEC2INS0_12thread_blockEEERKNS1_ILj32ET_EE)
        /*023c*/ 	.word	0x00000018


	//----- nvinfo : EIATTR_REGCOUNT
	.align		4
.L_98:
        /*0240*/ 	.byte	0x04, 0x2f
        /*0242*/ 	.short	(.L_100 - .L_99)
	.align		4
.L_99:
        /*0244*/ 	.word	index@(_ZN18cooperative_groups4__v131__single_warp_thread_block_tileILj32EvEC2Ejj)
        /*0248*/ 	.word	0x0000001a


	//----- nvinfo : EIATTR_FRAME_SIZE
	.align		4
.L_100:
        /*024c*/ 	.byte	0x04, 0x11
        /*024e*/ 	.short	(.L_102 - .L_101)
	.align		4
.L_101:
        /*0250*/ 	.word	index@(_ZN18cooperative_groups4__v131__single_warp_thread_block_tileILj32EvEC2Ejj)
        /*0254*/ 	.word	0x00000028


	//----- nvinfo : EIATTR_REGCOUNT
	.align		4
.L_102:
        /*0258*/ 	.byte	0x04, 0x2f
        /*025a*/ 	.short	(.L_104 - .L_103)
	.align		4
.L_103:
        /*025c*/ 	.word	index@(_ZN18cooperative_groups4__v117thread_group_baseILj1EEC2Ev)
        /*0260*/ 	.word	0x00000018


	//----- nvinfo : EIATTR_FRAME_SIZE
	.align		4
.L_104:
        /*0264*/ 	.byte	0x04, 0x11
        /*0266*/ 	.short	(.L_106 - .L_105)
	.align		4
.L_105:
        /*0268*/ 	.word	index@(_ZN18cooperative_groups4__v117thread_group_baseILj1EEC2Ev)
        /*026c*/ 	.word	0x00000010


	//----- nvinfo : EIATTR_REGCOUNT
	.align		4
.L_106:
        /*0270*/ 	.byte	0x04, 0x2f
        /*0272*/ 	.short	(.L_108 - .L_107)
	.align		4
.L_107:
        /*0274*/ 	.word	index@(_ZN18cooperative_groups4__v112thread_blockC2Ev)
        /*0278*/ 	.word	0x00000018


	//----- nvinfo : EIATTR_FRAME_SIZE
	.align		4
.L_108:
        /*027c*/ 	.byte	0x04, 0x11
        /*027e*/ 	.short	(.L_110 - .L_109)
	.align		4
.L_109:
        /*0280*/ 	.word	index@(_ZN18cooperative_groups4__v112thread_blockC2Ev)
        /*0284*/ 	.word	0x00000010


	//----- nvinfo : EIATTR_REGCOUNT
	.align		4
.L_110:
        /*0288*/ 	.byte	0x04, 0x2f
        /*028a*/ 	.short	(.L_112 - .L_111)
	.align		4
.L_111:
        /*028c*/ 	.word	index@(_ZN18cooperative_groups4__v110grid_groupC2EPNS0_7details14grid_workspaceE)
        /*0290*/ 	.word	0x00000018


	//----- nvinfo : EIATTR_FRAME_SIZE
	.align		4
.L_112:
        /*0294*/ 	.byte	0x04, 0x11
        /*0296*/ 	.short	(.L_114 - .L_113)
	.align		4
.L_113:
        /*0298*/ 	.word	index@(_ZN18cooperative_groups4__v110grid_groupC2EPNS0_7details14grid_workspaceE)
        /*029c*/ 	.word	0x00000028


	//----- nvinfo : EIATTR_REGCOUNT
	.align		4
.L_114:
        /*02a0*/ 	.byte	0x04, 0x2f
        /*02a2*/ 	.short	(.L_116 - .L_115)
	.align		4
.L_115:
        /*02a4*/ 	.word	index@(_ZN18cooperative_groups4__v112thread_groupC2Ej)
        /*02a8*/ 	.word	0x00000018


	//----- nvinfo : EIATTR_FRAME_SIZE
	.align		4
.L_116:
        /*02ac*/ 	.byte	0x04, 0x11
        /*02ae*/ 	.short	(.L_118 - .L_117)
	.align		4
.L_117:
        /*02b0*/ 	.word	index@(_ZN18cooperative_groups4__v112thread_groupC2Ej)
        /*02b4*/ 	.word	0x00000008


	//----- nvinfo : EIATTR_REGCOUNT
	.align		4
.L_118:
        /*02b8*/ 	.byte	0x04, 0x2f
        /*02ba*/ 	.short	(.L_120 - .L_119)
	.align		4
.L_119:
        /*02bc*/ 	.word	index@(_ZNSt5tupleIJSt23mersenne_twister_engineImLm32ELm624ELm397ELm31ELm2567483615ELm11ELm4294967295ELm7ELm2636928640ELm15ELm4022730752ELm18ELm1812433253EEEEC2IJRS1_ELb1EEEDpOT_)
        /*02c0*/ 	.word	0x00000018


	//----- nvinfo : EIATTR_FRAME_SIZE
	.align		4
.L_120:
        /*02c4*/ 	.byte	0x04, 0x11
        /*02c6*/ 	.short	(.L_122 - .L_121)
	.align		4
.L_121:
        /*02c8*/ 	.word	index@(_ZNSt5tupleIJSt23mersenne_twister_engineImLm32ELm624ELm397ELm31ELm2567483615ELm11ELm4294967295ELm7ELm2636928640ELm15ELm4022730752ELm18ELm1812433253EEEEC2IJRS1_ELb1EEEDpOT_)
        /*02cc*/ 	.word	0x00000008


	//----- nvinfo : EIATTR_REGCOUNT
	.align		4
.L_122:
        /*02d0*/ 	.byte	0x04, 0x2f
        /*02d2*/ 	.short	(.L_124 - .L_123)
	.align		4
.L_123:
        /*02d4*/ 	.word	index@(_ZNSt5tupleIJSt23mersenne_twister_engineImLm32ELm624ELm397ELm31ELm2567483615ELm11ELm4294967295ELm7ELm2636928640ELm15ELm4022730752ELm18ELm1812433253EEEEC1IJRS1_ELb1EEEDpOT_)
        /*02d8*/ 	.word	0x00000018


	//----- nvinfo : EIATTR_FRAME_SIZE
	.align		4
.L_124:
        /*02dc*/ 	.byte	0x04, 0x11
        /*02de*/ 	.short	(.L_126 - .L_125)
	.align		4
.L_125:
        /*02e0*/ 	.word	index@(_ZNSt5tupleIJSt23mersenne_twister_engineImLm32ELm624ELm397ELm31ELm2567483615ELm11ELm4294967295ELm7ELm2636928640ELm15ELm4022730752ELm18ELm1812433253EEEEC1IJRS1_ELb1EEEDpOT_)
        /*02e4*/ 	.word	0x00000018


	//----- nvinfo : EIATTR_REGCOUNT
	.align		4
.L_126:
        /*02e8*/ 	.byte	0x04, 0x2f
        /*02ea*/ 	.short	(.L_128 - .L_127)
	.align		4
.L_127:
        /*02ec*/ 	.word	index@(_ZNSt11_Tuple_implILm0EJSt23mersenne_twister_engineImLm32ELm624ELm397ELm31ELm2567483615ELm11ELm4294967295ELm7ELm2636928640ELm15ELm4022730752ELm18ELm1812433253EEEEC2IRS1_EEOT_)
        /*02f0*/ 	.word	0x00000018


	//----- nvinfo : EIATTR_FRAME_SIZE
	.align		4
.L_128:
        /*02f4*/ 	.byte	0x04, 0x11
        /*02f6*/ 	.short	(.L_130 - .L_129)
	.align		4
.L_129:
        /*02f8*/ 	.word	index@(_ZNSt11_Tuple_implILm0EJSt23mersenne_twister_engineImLm32ELm624ELm397ELm31ELm2567483615ELm11ELm4294967295ELm7ELm2636928640ELm15ELm4022730752ELm18ELm1812433253EEEEC2IRS1_EEOT_)
        /*02fc*/ 	.word	0x00000008


	//----- nvinfo : EIATTR_REGCOUNT
	.align		4
.L_130:
        /*0300*/ 	.byte	0x04, 0x2f
        /*0302*/ 	.short	(.L_132 - .L_131)
	.align		4
.L_131:
        /*0304*/ 	.word	index@(_ZNSt11_Tuple_implILm0EJSt23mersenne_twister_engineImLm32ELm624ELm397ELm31ELm2567483615ELm11ELm4294967295ELm7ELm2636928640ELm15ELm4022730752ELm18ELm1812433253EEEEC1IRS1_EEOT_)
        /*0308*/ 	.word	0x00000018


	//----- nvinfo : EIATTR_FRAME_SIZE
	.align		4
.L_132:
        /*030c*/ 	.byte	0x04, 0x11
        /*030e*/ 	.short	(.L_134 - .L_133)
	.align		4
.L_133:
        /*0310*/ 	.word	index@(_ZNSt11_Tuple_implILm0EJSt23mersenne_twister_engineImLm32ELm624ELm397ELm31ELm2567483615ELm11ELm4294967295ELm7ELm2636928640ELm15ELm4022730752ELm18ELm1812433253EEEEC1IRS1_EEOT_)
        /*0314*/ 	.word	0x00000018


	//----- nvinfo : EIATTR_REGCOUNT
	.align		4
.L_134:
        /*0318*/ 	.byte	0x04, 0x2f
        /*031a*/ 	.short	(.L_136 - .L_135)
	.align		4
.L_135:
        /*031c*/ 	.word	index@(_ZNSt11_Tuple_implILm0EJSt23mersenne_twister_engineImLm32ELm624ELm397ELm31ELm2567483615ELm11ELm4294967295ELm7ELm2636928640ELm15ELm4022730752ELm18ELm1812433253EEEE7_M_headERS2_)
        /*0320*/ 	.word	0x00000018


	//----- nvinfo : EIATTR_FRAME_SIZE
	.align		4
.L_136:
        /*0324*/ 	.byte	0x04, 0x11
        /*0326*/ 	.short	(.L_138 - .L_137)
	.align		4
.L_137:
        /*0328*/ 	.word	index@(_ZNSt11_Tuple_implILm0EJSt23mersenne_twister_engineImLm32ELm624ELm397ELm31ELm2567483615ELm11ELm4294967295ELm7ELm2636928640ELm15ELm4022730752ELm18ELm1812433253EEEE7_M_headERS2_)
        /*032c*/ 	.word	0x00000010


	//----- nvinfo : EIATTR_REGCOUNT
	.align		4
.L_138:
        /*0330*/ 	.byte	0x04, 0x2f
        /*0332*/ 	.short	(.L_140 - .L_139)
	.align		4
.L_139:
        /*0334*/ 	.word	index@(_ZNSt10_Head_baseILm0ESt23mersenne_twister_engineImLm32ELm624ELm397ELm31ELm2567483615ELm11ELm4294967295ELm7ELm2636928640ELm15ELm4022730752ELm18ELm1812433253EELb0EEC2IRS1_EEOT_)
        /*0338*/ 	.word	0x00000018


	//----- nvinfo : EIATTR_FRAME_SIZE
	.align		4
.L_140:
        /*033c*/ 	.byte	0x04, 0x11
        /*033e*/ 	.short	(.L_142 - .L_141)
	.align		4
.L_141:
        /*0340*/ 	.word	index@(_ZNSt10_Head_baseILm0ESt23mersenne_twister_engineImLm32ELm624ELm397ELm31ELm2567483615ELm11ELm4294967295ELm7ELm2636928640ELm15ELm4022730752ELm18ELm1812433253EELb0EEC2IRS1_EEOT_)
        /*0344*/ 	.word	0x00000008


	//----- nvinfo : EIATTR_REGCOUNT
	.align		4
.L_142:
        /*0348*/ 	.byte	0x04, 0x2f
        /*034a*/ 	.short	(.L_144 - .L_143)
	.align		4
.L_143:
        /*034c*/ 	.word	index@(_ZNSt10_Head_baseILm0ESt23mersenne_twister_engineImLm32ELm624ELm397ELm31ELm2567483615ELm11ELm4294967295ELm7ELm2636928640ELm15ELm4022730752ELm18ELm1812433253EELb0EEC1IRS1_EEOT_)
        /*0350*/ 	.word	0x0000001a


	//----- nvinfo : EIATTR_FRAME_SIZE
	.align		4
.L_144:
        /*0354*/ 	.byte	0x04, 0x11
        /*0356*/ 	.short	(.L_146 - .L_145)
	.align		4
.L_145:
        /*0358*/ 	.word	index@(_ZNSt10_Head_baseILm0ESt23mersenne_twister_engineImLm32ELm624ELm397ELm31ELm2567483615ELm11ELm4294967295ELm7ELm2636928640ELm15ELm4022730752ELm18ELm1812433253EELb0EEC1IRS1_EEOT_)
        /*035c*/ 	.word	0x00000020


	//----- nvinfo : EIATTR_REGCOUNT
	.align		4
.L_146:
        /*0360*/ 	.byte	0x04, 0x2f
        /*0362*/ 	.short	(.L_148 - .L_147)
	.align		4
.L_147:
        /*0364*/ 	.word	index@(_ZNSt10_Head_baseILm0ESt23mersenne_twister_engineImLm32ELm624ELm397ELm31ELm2567483615ELm11ELm4294967295ELm7ELm2636928640ELm15ELm4022730752ELm18ELm1812433253EELb0EE7_M_headERS2_)
        /*0368*/ 	.word	0x00000018


	//----- nvinfo : EIATTR_FRAME_SIZE
	.align		4
.L_148:
        /*036c*/ 	.byte	0x04, 0x11
        /*036e*/ 	.short	(.L_150 - .L_149)
	.align		4
.L_149:
        /*0370*/ 	.word	index@(_ZNSt10_Head_baseILm0ESt23mersenne_twister_engineImLm32ELm624ELm397ELm31ELm2567483615ELm11ELm4294967295ELm7ELm2636928640ELm15ELm4022730752ELm18ELm1812433253EELb0EE7_M_headERS2_)
        /*0374*/ 	.word	0x00000000


	//----- nvinfo : EIATTR_REGCOUNT
	.align		4
.L_150:
        /*0378*/ 	.byte	0x04, 0x2f
        /*037a*/ 	.short	(.L_152 - .L_151)
	.align		4
.L_151:
        /*037c*/ 	.word	index@(_ZN4dim3C2E5uint3)
        /*0380*/ 	.word	0x00000018


	//----- nvinfo : EIATTR_FRAME_SIZE
	.align		4
.L_152:
        /*0384*/ 	.byte	0x04, 0x11
        /*0386*/ 	.short	(.L_154 - .L_153)
	.align		4
.L_153:
        /*0388*/ 	.word	index@(_ZN4dim3C2E5uint3)
        /*038c*/ 	.word	0x00000018


	//----- nvinfo : EIATTR_REGCOUNT
	.align		4
.L_154:
        /*0390*/ 	.byte	0x04, 0x2f
        /*0392*/ 	.short	(.L_156 - .L_155)
	.align		4
.L_155:
        /*0394*/ 	.word	index@(_ZN4dim3C2Ejjj)
        /*0398*/ 	.word	0x00000018


	//----- nvinfo : EIATTR_FRAME_SIZE
	.align		4
.L_156:
        /*039c*/ 	.byte	0x04, 0x11
        /*039e*/ 	.short	(.L_158 - .L_157)
	.align		4
.L_157:
        /*03a0*/ 	.word	index@(_ZN4dim3C2Ejjj)
        /*03a4*/ 	.word	0x00000008


	//----- nvinfo : EIATTR_REGCOUNT
	.align		4
.L_158:
        /*03a8*/ 	.byte	0x04, 0x2f
        /*03aa*/ 	.short	(.L_160 - .L_159)
	.align		4
.L_159:
        /*03ac*/ 	.word	index@(_ZN4dim3C1Ejjj)
        /*03b0*/ 	.word	0x00000018


	//----- nvinfo : EIATTR_FRAME_SIZE
	.align		4
.L_160:
        /*03b4*/ 	.byte	0x04, 0x11
        /*03b6*/ 	.short	(.L_162 - .L_161)
	.align		4
.L_161:
        /*03b8*/ 	.word	index@(_ZN4dim3C1Ejjj)
        /*03bc*/ 	.word	0x00000000


	//----- nvinfo : EIATTR_REGCOUNT
	.align		4
.L_162:
        /*03c0*/ 	.byte	0x04, 0x2f
        /*03c2*/ 	.short	(.L_164 - .L_163)
	.align		4
.L_163:
        /*03c4*/ 	.word	index@(_ZN6kernel9GEMMI8TCUILi256ELi256ELi32ELi64ELi64ELi2ELb1ELb0ELb1EEEvPKaS2_Piiii)
        /*03c8*/ 	.word	0x0000004a


	//----- nvinfo : EIATTR_FRAME_SIZE
	.align		4
.L_164:
        /*03cc*/ 	.byte	0x04, 0x11
        /*03ce*/ 	.short	(.L_166 - .L_165)
	.align		4
.L_165:
        /*03d0*/ 	.word	index@(_ZN6kernel9GEMMI8TCUILi256ELi256ELi32ELi64ELi64ELi2ELb1ELb0ELb1EEEvPKaS2_Piiii)
        /*03d4*/ 	.word	0x000003a8


	//----- nvinfo : EIATTR_REGCOUNT
	.align		4
.L_166:
        /*03d8*/ 	.byte	0x04, 0x2f
        /*03da*/ 	.short	(.L_168 - .L_167)
	.align		4
.L_167:
        /*03dc*/ 	.word	index@(_ZN6kernel9GEMMI8TCUILi256ELi256ELi32ELi64ELi64ELi2ELb1ELb0ELb1EEEvPKaS2_Paiii)
        /*03e0*/ 	.word	0x0000004a


	//----- nvinfo : EIATTR_FRAME_SIZE
	.align		4
.L_168:
        /*03e4*/ 	.byte	0x04, 0x11
        /*03e6*/ 	.short	(.L_170 - .L_169)
	.align		4
.L_169:
        /*03e8*/ 	.word	index@(_ZN6kernel9GEMMI8TCUILi256ELi256ELi32ELi64ELi64ELi2ELb1ELb0ELb1EEEvPKaS2_Paiii)
        /*03ec*/ 	.word	0x000003b0


	//----- nvinfo : EIATTR_REGCOUNT
	.align		4
.L_170:
        /*03f0*/ 	.byte	0x04, 0x2f
        /*03f2*/ 	.short	(.L_172 - .L_171)
	.align		4
.L_171:
        /*03f4*/ 	.word	index@(cudaMalloc)
        /*03f8*/ 	.word	0x00000018


	//----- nvinfo : EIATTR_FRAME_SIZE
	.align		4
.L_172:
        /*03fc*/ 	.byte	0x04, 0x11
        /*03fe*/ 	.short	(.L_174 - .L_173)
	.align		4
.L_173:
        /*0400*/ 	.word	index@(cudaMalloc)
        /*0404*/ 	.word	0x00000008


	//----- nvinfo : EIATTR_REGCOUNT
	.align		4
.L_174:
        /*0408*/ 	.byte	0x04, 0x2f
        /*040a*/ 	.short	(.L_176 - .L_175)
	.align		4
.L_175:
        /*040c*/ 	.word	index@(_ZSt13__invoke_implIiRSt24uniform_int_distributionIiEJRSt23mersenne_twister_engineImLm32ELm624ELm397ELm31ELm2567483615ELm11ELm4294967295ELm7ELm2636928640ELm15ELm4022730752ELm18ELm1812433253EEEET_St14__invoke_otherOT0_DpOT1_)
        /*0410*/ 	.word	0x0000001a


	//----- nvinfo : EIATTR_FRAME_SIZE
	.align		4
.L_176:
        /*0414*/ 	.byte	0x04, 0x11
        /*0416*/ 	.short	(.L_178 - .L_177)
	.align		4
.L_177:
        /*0418*/ 	.word	index@(_ZSt13__invoke_implIiRSt24uniform_int_distributionIiEJRSt23mersenne_twister_engineImLm32ELm624ELm397ELm31ELm2567483615ELm11ELm4294967295ELm7ELm2636928640ELm15ELm4022730752ELm18ELm1812433253EEEET_St14__invoke_otherOT0_DpOT1_)
        /*041c*/ 	.word	0x00000028


	//----- nvinfo : EIATTR_REGCOUNT
	.align		4
.L_178:
        /*0420*/ 	.byte	0x04, 0x2f
        /*0422*/ 	.short	(.L_180 - .L_179)
	.align		4
.L_179:
        /*0424*/ 	.word	index@(_ZSt12__get_helperILm0ESt23mersenne_twister_engineImLm32ELm624ELm397ELm31ELm2567483615ELm11ELm4294967295ELm7ELm2636928640ELm15ELm4022730752ELm18ELm1812433253EEJEERT0_RSt11_Tuple_implIXT_EJS2_DpT1_EE)
        /*0428*/ 	.word	0x00000018


	//----- nvinfo : EIATTR_FRAME_SIZE
	.align		4
.L_180:
        /*042c*/ 	.byte	0x04, 0x11
        /*042e*/ 	.short	(.L_182 - .L_181)
	.align		4
.L_181:
        /*0430*/ 	.word	index@(_ZSt12__get_helperILm0ESt23mersenne_twister_engineImLm32ELm624ELm397ELm31ELm2567483615ELm11ELm4294967295ELm7ELm2636928640ELm15ELm4022730752ELm18ELm1812433253EEJEERT0_RSt11_Tuple_implIXT_EJS2_DpT1_EE)
        /*0434*/ 	.word	0x00000010


	//----- nvinfo : EIATTR_REGCOUNT
	.align		4
.L_182:
        /*0438*/ 	.byte	0x04, 0x2f
        /*043a*/ 	.short	(.L_184 - .L_183)
	.align		4
.L_183:
        /*043c*/ 	.word	index@(_ZN18cooperative_groups4__v117thread_block_tileILj32ENS0_12thread_blockEEC2ERKS2_)
        /*0440*/ 	.word	0x00000018


	//----- nvinfo : EIATTR_FRAME_SIZE
	.align		4
.L_184:
        /*0444*/ 	.byte	0x04, 0x11
        /*0446*/ 	.short	(.L_186 - .L_185)
	.align		4
.L_185:
        /*0448*/ 	.word	index@(_ZN18cooperative_groups4__v117thread_block_tileILj32ENS0_12thread_blockEEC2ERKS2_)
        /*044c*/ 	.word	0x00000018


	//----- nvinfo : EIATTR_REGCOUNT
	.align		4
.L_186:
        /*0450*/ 	.byte	0x04, 0x2f
        /*0452*/ 	.short	(.L_188 - .L_187)
	.align		4
.L_187:
        /*0454*/ 	.word	index@(_ZN18cooperative_groups4__v17details22thread_block_tile_implILj32EvLb0EEC2ILj32ENS0_12thread_blockELb0EEERKNS2_IXT_ET0_XT1_EEE)
        /*0458*/ 	.word	0x0000001a


	//----- nvinfo : EIATTR_FRAME_SIZE
	.align		4
.L_188:
        /*045c*/ 	.byte	0x04, 0x11
        /*045e*/ 	.short	(.L_190 - .L_189)
	.align		4
.L_189:
        /*0460*/ 	.word	index@(_ZN18cooperative_groups4__v17details22thread_block_tile_implILj32EvLb0EEC2ILj32ENS0_12thread_blockELb0EEERKNS2_IXT_ET0_XT1_EEE)
        /*0464*/ 	.word	0x00000070


	//----- nvinfo : EIATTR_REGCOUNT
	.align		4
.L_190:
        /*0468*/ 	.byte	0x04, 0x2f
        /*046a*/ 	.short	(.L_192 - .L_191)
	.align		4
.L_191:
        /*046c*/ 	.word	index@(_ZN18cooperative_groups4__v117thread_group_baseILj4EEC2Ev)
        /*0470*/ 	.word	0x00000018


	//----- nvinfo : EIATTR_FRAME_SIZE
	.align		4
.L_192:
        /*0474*/ 	.byte	0x04, 0x11
        /*0476*/ 	.short	(.L_194 - .L_193)
	.align		4
.L_193:
        /*0478*/ 	.word	index@(_ZN18cooperative_groups4__v117thread_group_baseILj4EEC2Ev)
        /*047c*/ 	.word	0x00000010


	//----- nvinfo : EIATTR_REGCOUNT
	.align		4
.L_194:
        /*0480*/ 	.byte	0x04, 0x2f
        /*0482*/ 	.short	(.L_196 - .L_195)
	.align		4
.L_195:
        /*0484*/ 	.word	index@(_ZN18cooperative_groups4__v117thread_group_baseILj3EEC2Ev)
        /*0488*/ 	.word	0x00000018


	//----- nvinfo : EIATTR_FRAME_SIZE
	.align		4
.L_196:
        /*048c*/ 	.byte	0x04, 0x11
        /*048e*/ 	.short	(.L_198 - .L_197)
	.align		4
.L_197:
        /*0490*/ 	.word	index@(_ZN18cooperative_groups4__v117thread_group_baseILj3EEC2Ev)
        /*0494*/ 	.word	0x00000010


	//----- nvinfo : EIATTR_REGCOUNT
	.align		4
.L_198:
        /*0498*/ 	.byte	0x04, 0x2f
        /*049a*/ 	.short	(.L_200 - .L_199)
	.align		4
.L_199:
        /*049c*/ 	.word	index@(_ZSt7forwardIRSt23mersenne_twister_engineImLm32ELm624ELm397ELm31ELm2567483615ELm11ELm4294967295ELm7ELm2636928640ELm15ELm4022730752ELm18ELm1812433253EEEOT_RNSt16remove_referenceIS3_E4typeE)
        /*04a0*/ 	.word	0x00000018


	//----- nvinfo : EIATTR_FRAME_SIZE
	.align		4
.L_200:
        /*04a4*/ 	.byte	0x04, 0x11
        /*04a6*/ 	.short	(.L_202 - .L_201)
	.align		4
.L_201:
        /*04a8*/ 	.word	index@(_ZSt7forwardIRSt23mersenne_twister_engineImLm32ELm624ELm397ELm31ELm2567483615ELm11ELm4294967295ELm7ELm2636928640ELm15ELm4022730752ELm18ELm1812433253EEEOT_RNSt16remove_referenceIS3_E4typeE)
        /*04ac*/ 	.word	0x00000008


	//----- nvinfo : EIATTR_REGCOUNT
	.align		4
.L_202:
        /*04b0*/ 	.byte	0x04, 0x2f
        /*04b2*/ 	.short	(.L_204 - .L_203)
	.align		4
.L_203:
        /*04b4*/ 	.word	index@(_ZN4dim3C1E5uint3)
        /*04b8*/ 	.word	0x00000018


	//----- nvinfo : EIATTR_FRAME_SIZE
	.align		4
.L_204:
        /*04bc*/ 	.byte	0x04, 0x11
        /*04be*/ 	.short	(.L_206 - .L_205)
	.align		4
.L_205:
        /*04c0*/ 	.word	index@(_ZN4dim3C1E5uint3)
        /*04c4*/ 	.word	0x00000010


	//----- nvinfo : EIATTR_MIN_STACK_SIZE
	.align		4
.L_206:
        /*04c8*/ 	.byte	0x04, 0x12
        /*04ca*/ 	.short	(.L_208 - .L_207)
	.align		4
.L_207:
        /*04cc*/ 	.word	index@(_ZN6kernel9GEMMI8TCUILi256ELi256ELi32ELi64ELi64ELi2ELb1ELb0ELb1EEEvPKaS2_Paiii)
        /*04d0*/ 	.word	0x00000460


	//----- nvinfo : EIATTR_MIN_STACK_SIZE
	.align		4
.L_208:
        /*04d4*/ 	.byte	0x04, 0x12
        /*04d6*/ 	.short	(.L_210 - .L_209)
	.align		4
.L_209:
        /*04d8*/ 	.word	index@(_ZN6kernel9GEMMI8TCUILi256ELi256ELi32ELi64ELi64ELi2ELb1ELb0ELb1EEEvPKaS2_Piiii)
        /*04dc*/ 	.word	0x00000458
.L_210:


//--------------------- .nv.info._ZN4dim3C1E5uint3 --------------------------
	.section	.nv.info._ZN4dim3C1E5uint3,"",@"SHT_CUDA_INFO"
	.align	4


	//----- nvinfo : EIATTR_CUDA_API_VERSION
	.align		4
        /*0000*/ 	.byte	0x04, 0x37
        /*0002*/ 	.short	(.L_212 - .L_211)
.L_211:
        /*0004*/ 	.word	0x00000074


	//----- nvinfo : EIATTR_SW2861232_WAR
	.align		4
.L_212:
        /*0008*/ 	.byte	0x01, 0x35
	.zero		2


//--------------------- .nv.info._ZSt7forwardIRSt23mersenne_twister_engineImLm32ELm624ELm397ELm31ELm2567483615ELm11ELm4294967295ELm7ELm2636928640ELm15ELm4022730752ELm18ELm1812433253EEEOT_RNSt16remove_referenceIS3_E4typeE --------------------------
	.section	.nv.info._ZSt7forwardIRSt23mersenne_twister_engineImLm32ELm624ELm397ELm31ELm2567483615ELm11ELm4294967295ELm7ELm2636928640ELm15ELm4022730752ELm18ELm1812433253EEEOT_RNSt16remove_referenceIS3_E4typeE,"",@"SHT_CUDA_INFO"
	.align	4


	//----- nvinfo : EIATTR_CUDA_API_VERSION
	.align		4
        /*0000*/ 	.byte	0x04, 0x37
        /*0002*/ 	.short	(.L_214 - .L_213)
.L_213:
        /*0004*/ 	.word	0x00000074


	//----- nvinfo : EIATTR_SW2861232_WAR
	.align		4
.L_214:
        /*0008*/ 	.byte	0x01, 0x35
	.zero		2


//--------------------- .nv.info._ZN18cooperative_groups4__v117thread_group_baseILj3EEC2Ev --------------------------
	.section	.nv.info._ZN18cooperative_groups4__v117thread_group_baseILj3EEC2Ev,"",@"SHT_CUDA_INFO"
	.align	4


	//----- nvinfo : EIATTR_CUDA_API_VERSION
	.align		4
        /*0000*/ 	.byte	0x04, 0x37
        /*0002*/ 	.short	(.L_216 - .L_215)
.L_215:
        /*0004*/ 	.word	0x00000074


	//----- nvinfo : EIATTR_SW2861232_WAR
	.align		4
.L_216:
        /*0008*/ 	.byte	0x01, 0x35
	.zero		2


//--------------------- .nv.info._ZN18cooperative_groups4__v117thread_group_baseILj4EEC2Ev --------------------------
	.section	.nv.info._ZN18cooperative_groups4__v117thread_group_baseILj4EEC2Ev,"",@"SHT_CUDA_INFO"
	.align	4


	//----- nvinfo : EIATTR_CUDA_API_VERSION
	.align		4
        /*0000*/ 	.byte	0x04, 0x37
        /*0002*/ 	.short	(.L_218 - .L_217)
.L_217:
        /*0004*/ 	.word	0x00000074


	//----- nvinfo : EIATTR_SW2861232_WAR
	.align		4
.L_218:
        /*0008*/ 	.byte	0x01, 0x35
	.zero		2


//--------------------- .nv.info._ZN18cooperative_groups4__v17details22thread_block_tile_implILj32EvLb0EEC2ILj32ENS0_12thread_blockELb0EEERKNS2_IXT_ET0_XT1_EEE --------------------------
	.section	.nv.info._ZN18cooperative_groups4__v17details22thread_block_tile_implILj32EvLb0EEC2ILj32ENS0_12thread_blockELb0EEERKNS2_IXT_ET0_XT1_EEE,"",@"SHT_CUDA_INFO"
	.align	4


	//----- nvinfo : EIATTR_CUDA_API_VERSION
	.align		4
        /*0000*/ 	.byte	0x04, 0x37
        /*0002*/ 	.short	(.L_220 - .L_219)
.L_219:
        /*0004*/ 	.word	0x00000074


	//----- nvinfo : EIATTR_SW2861232_WAR
	.align		4
.L_220:
        /*0008*/ 	.byte	0x01, 0x35
	.zero		2


//--------------------- .nv.info._ZN18cooperative_groups4__v117thread_block_tileILj32ENS0_12thread_blockEEC2ERKS2_ --------------------------
	.section	.nv.info._ZN18cooperative_groups4__v117thread_block_tileILj32ENS0_12thread_blockEEC2ERKS2_,"",@"SHT_CUDA_INFO"
	.align	4


	//----- nvinfo : EIATTR_CUDA_API_VERSION
	.align		4
        /*0000*/ 	.byte	0x04, 0x37
        /*0002*/ 	.short	(.L_222 - .L_221)
.L_221:
        /*0004*/ 	.word	0x00000074


	//----- nvinfo : EIATTR_SW2861232_WAR
	.align		4
.L_222:
        /*0008*/ 	.byte	0x01, 0x35
	.zero		2


//--------------------- .nv.info._ZSt12__get_helperILm0ESt23mersenne_twister_engineImLm32ELm624ELm397ELm31ELm2567483615ELm11ELm4294967295ELm7ELm2636928640ELm15ELm4022730752ELm18ELm1812433253EEJEERT0_RSt11_Tuple_implIXT_EJS2_DpT1_EE --------------------------
	.section	.nv.info._ZSt12__get_helperILm0ESt23mersenne_twister_engineImLm32ELm624ELm397ELm31ELm2567483615ELm11ELm4294967295ELm7ELm2636928640ELm15ELm4022730752ELm18ELm1812433253EEJEERT0_RSt11_Tuple_implIXT_EJS2_DpT1_EE,"",@"SHT_CUDA_INFO"
	.align	4


	//----- nvinfo : EIATTR_CUDA_API_VERSION
	.align		4
        /*0000*/ 	.byte	0x04, 0x37
        /*0002*/ 	.short	(.L_224 - .L_223)
.L_223:
        /*0004*/ 	.word	0x00000074


	//----- nvinfo : EIATTR_SW2861232_WAR
	.align		4
.L_224:
        /*0008*/ 	.byte	0x01, 0x35
	.zero		2


//--------------------- .nv.info._ZSt13__invoke_implIiRSt24uniform_int_distributionIiEJRSt23mersenne_twister_engineImLm32ELm624ELm397ELm31ELm2567483615ELm11ELm4294967295ELm7ELm2636928640ELm15ELm4022730752ELm18ELm1812433253EEEET_St14__invoke_otherOT0_DpOT1_ --------------------------
	.section	.nv.info._ZSt13__invoke_implIiRSt24uniform_int_distributionIiEJRSt23mersenne_twister_engineImLm32ELm624ELm397ELm31ELm2567483615ELm11ELm4294967295ELm7ELm2636928640ELm15ELm4022730752ELm18ELm1812433253EEEET_St14__invoke_otherOT0_DpOT1_,"",@"SHT_CUDA_INFO"
	.align	4


	//----- nvinfo : EIATTR_CUDA_API_VERSION
	.align		4
        /*0000*/ 	.byte	0x04, 0x37
        /*0002*/ 	.short	(.L_226 - .L_225)
.L_225:
        /*0004*/ 	.word	0x00000074


	//----- nvinfo : EIATTR_SW2861232_WAR
	.align		4
.L_226:
        /*0008*/ 	.byte	0x01, 0x35
	.zero		2


//--------------------- .nv.info.cudaMalloc       --------------------------
	.section	.nv.info.cudaMalloc,"",@"SHT_CUDA_INFO"
	.align	4


	//----- nvinfo : EIATTR_CUDA_API_VERSION
	.align		4
        /*0000*/ 	.byte	0x04, 0x37
        /*0002*/ 	.short	(.L_228 - .L_227)
.L_227:
        /*0004*/ 	.word	0x00000074


	//----- nvinfo : EIATTR_SW2861232_WAR
	.align		4
.L_228:
        /*0008*/ 	.byte	0x01, 0x35
	.zero		2


//--------------------- .nv.info._ZN6kernel9GEMMI8TCUILi256ELi256ELi32ELi64ELi64ELi2ELb1ELb0ELb1EEEvPKaS2_Paiii --------------------------
	.section	.nv.info._ZN6kernel9GEMMI8TCUILi256ELi256ELi32ELi64ELi64ELi2ELb1ELb0ELb1EEEvPKaS2_Paiii,"",@"SHT_CUDA_INFO"
	.align	4


	//----- nvinfo : EIATTR_CUDA_API_VERSION
	.align		4
        /*0000*/ 	.byte	0x04, 0x37
        /*0002*/ 	.short	(.L_230 - .L_229)
.L_229:
        /*0004*/ 	.word	0x00000074


	//----- nvinfo : EIATTR_SW2861232_WAR
	.align		4
.L_230:
        /*0008*/ 	.byte	0x01, 0x35
	.zero		2


	//----- nvinfo : EIATTR_PARAM_CBANK
	.align		4
        /*000c*/ 	.byte	0x04, 0x0a
        /*000e*/ 	.short	(.L_232 - .L_231)
	.align		4
.L_231:
        /*0010*/ 	.word	index@(.nv.constant0._ZN6kernel9GEMMI8TCUILi256ELi256ELi32ELi64ELi64ELi2ELb1ELb0ELb1EEEvPKaS2_Paiii)
        /*0014*/ 	.short	0x0160
        /*0016*/ 	.short	0x0024


	//----- nvinfo : EIATTR_CBANK_PARAM_SIZE
	.align		4
.L_232:
        /*0018*/ 	.byte	0x03, 0x19
        /*001a*/ 	.short	0x0024


	//----- nvinfo : EIATTR_KPARAM_INFO
	.align		4
        /*001c*/ 	.byte	0x04, 0x17
        /*001e*/ 	.short	(.L_234 - .L_233)
.L_233:
        /*0020*/ 	.word	0x00000000
        /*0024*/ 	.short	0x0005
        /*0026*/ 	.short	0x0020
        /*0028*/ 	.byte	0x00, 0xf0, 0x11, 0x00


	//----- nvinfo : EIATTR_KPARAM_INFO
	.align		4
.L_234:
        /*002c*/ 	.byte	0x04, 0x17
        /*002e*/ 	.short	(.L_236 - .L_235)
.L_235:
        /*0030*/ 	.word	0x00000000
        /*0034*/ 	.short	0x0004
        /*0036*/ 	.short	0x001c
        /*0038*/ 	.byte	0x00, 0xf0, 0x11, 0x00


	//----- nvinfo : EIATTR_KPARAM_INFO
	.align		4
.L_236:
        /*003c*/ 	.byte	0x04, 0x17
        /*003e*/ 	.short	(.L_238 - .L_237)
.L_237:
        /*0040*/ 	.word	0x00000000
        /*0044*/ 	.short	0x0003
        /*0046*/ 	.short	0x0018
        /*0048*/ 	.byte	0x00, 0xf0, 0x11, 0x00


	//----- nvinfo : EIATTR_KPARAM_INFO
	.align		4
.L_238:
        /*004c*/ 	.byte	0x04, 0x17
        /*004e*/ 	.short	(.L_240 - .L_239)
.L_239:
        /*0050*/ 	.word	0x00000000
        /*0054*/ 	.short	0x0002
        /*0056*/ 	.short	0x0010
        /*0058*/ 	.byte	0x00, 0xf0, 0x21, 0x00


	//----- nvinfo : EIATTR_KPARAM_INFO
	.align		4
.L_240:
        /*005c*/ 	.byte	0x04, 0x17
        /*005e*/ 	.short	(.L_242 - .L_241)
.L_241:
        /*0060*/ 	.word	0x00000000
        /*0064*/ 	.short	0x0001
        /*0066*/ 	.short	0x0008
        /*0068*/ 	.byte	0x00, 0xf0, 0x21, 0x00


	//----- nvinfo : EIATTR_KPARAM_INFO
	.align		4
.L_242:
        /*006c*/ 	.byte	0x04, 0x17
        /*006e*/ 	.short	(.L_244 - .L_243)
.L_243:
        /*0070*/ 	.word	0x00000000
        /*0074*/ 	.short	0x0000
        /*0076*/ 	.short	0x0000
        /*0078*/ 	.byte	0x00, 0xf0, 0x21, 0x00


	//----- nvinfo : EIATTR_MAXREG_COUNT
	.align		4
.L_244:
        /*007c*/ 	.byte	0x03, 0x1b
        /*007e*/ 	.short	0x00ff


	//----- nvinfo : EIATTR_EXIT_INSTR_OFFSETS
	.align		4
        /*0080*/ 	.byte	0x04, 0x1c
        /*0082*/ 	.short	(.L_246 - .L_245)


	//   ....[0]....
.L_245:
        /*0084*/ 	.word	0x0000a720


	//----- nvinfo : EIATTR_CRS_STACK_SIZE
	.align		4
.L_246:
        /*0088*/ 	.byte	0x04, 0x1e
        /*008a*/ 	.short	(.L_248 - .L_247)
.L_247:
        /*008c*/ 	.word	0x00000000
.L_248:


//--------------------- .nv.info._ZN6kernel9GEMMI8TCUILi256ELi256ELi32ELi64ELi64ELi2ELb1ELb0ELb1EEEvPKaS2_Piiii --------------------------
	.section	.nv.info._ZN6kernel9GEMMI8TCUILi256ELi256ELi32ELi64ELi64ELi2ELb1ELb0ELb1EEEvPKaS2_Piiii,"",@"SHT_CUDA_INFO"
	.align	4


	//----- nvinfo : EIATTR_CUDA_API_VERSION
	.align		4
        /*0000*/ 	.byte	0x04, 0x37
        /*0002*/ 	.short	(.L_250 - .L_249)
.L_249:
        /*0004*/ 	.word	0x00000074


	//----- nvinfo : EIATTR_SW2861232_WAR
	.align		4
.L_250:
        /*0008*/ 	.byte	0x01, 0x35
	.zero		2


	//----- nvinfo : EIATTR_PARAM_CBANK
	.align		4
        /*000c*/ 	.byte	0x04, 0x0a
        /*000e*/ 	.short	(.L_252 - .L_251)
	.align		4
.L_251:
        /*0010*/ 	.word	index@(.nv.constant0._ZN6kernel9GEMMI8TCUILi256ELi256ELi32ELi64ELi64ELi2ELb1ELb0ELb1EEEvPKaS2_Piiii)
        /*0014*/ 	.short	0x0160
        /*0016*/ 	.short	0x0024


	//----- nvinfo : EIATTR_CBANK_PARAM_SIZE
	.align		4
.L_252:
        /*0018*/ 	.byte	0x03, 0x19
        /*001a*/ 	.short	0x0024


	//----- nvinfo : EIATTR_KPARAM_INFO
	.align		4
        /*001c*/ 	.byte	0x04, 0x17
        /*001e*/ 	.short	(.L_254 - .L_253)
.L_253:
        /*0020*/ 	.word	0x00000000
        /*0024*/ 	.short	0x0005
        /*0026*/ 	.short	0x0020
        /*0028*/ 	.byte	0x00, 0xf0, 0x11, 0x00


	//----- nvinfo : EIATTR_KPARAM_INFO
	.align		4
.L_254:
        /*002c*/ 	.byte	0x04, 0x17
        /*002e*/ 	.short	(.L_256 - .L_255)
.L_255:
        /*0030*/ 	.word	0x00000000
        /*0034*/ 	.short	0x0004
        /*0036*/ 	.short	0x001c
        /*0038*/ 	.byte	0x00, 0xf0, 0x11, 0x00


	//----- nvinfo : EIATTR_KPARAM_INFO
	.align		4
.L_256:
        /*003c*/ 	.byte	0x04, 0x17
        /*003e*/ 	.short	(.L_258 - .L_257)
.L_257:
        /*0040*/ 	.word	0x00000000
        /*0044*/ 	.short	0x0003
        /*0046*/ 	.short	0x0018
        /*0048*/ 	.byte	0x00, 0xf0, 0x11, 0x00


	//----- nvinfo : EIATTR_KPARAM_INFO
	.align		4
.L_258:
        /*004c*/ 	.byte	0x04, 0x17
        /*004e*/ 	.short	(.L_260 - .L_259)
.L_259:
        /*0050*/ 	.word	0x00000000
        /*0054*/ 	.short	0x0002
        /*0056*/ 	.short	0x0010
        /*0058*/ 	.byte	0x00, 0xf0, 0x21, 0x00


	//----- nvinfo : EIATTR_KPARAM_INFO
	.align		4
.L_260:
        /*005c*/ 	.byte	0x04, 0x17
        /*005e*/ 	.short	(.L_262 - .L_261)
.L_261:
        /*0060*/ 	.word	0x00000000
        /*0064*/ 	.short	0x0001
        /*0066*/ 	.short	0x0008
        /*0068*/ 	.byte	0x00, 0xf0, 0x21, 0x00


	//----- nvinfo : EIATTR_KPARAM_INFO
	.align		4
.L_262:
        /*006c*/ 	.byte	0x04, 0x17
        /*006e*/ 	.short	(.L_264 - .L_263)
.L_263:
        /*0070*/ 	.word	0x00000000
        /*0074*/ 	.short	0x0000
        /*0076*/ 	.short	0x0000
        /*0078*/ 	.byte	0x00, 0xf0, 0x21, 0x00


	//----- nvinfo : EIATTR_MAXREG_COUNT
	.align		4
.L_264:
        /*007c*/ 	.byte	0x03, 0x1b
        /*007e*/ 	.short	0x00ff


	//----- nvinfo : EIATTR_EXIT_INSTR_OFFSETS
	.align		4
        /*0080*/ 	.byte	0x04, 0x1c
        /*0082*/ 	.short	(.L_266 - .L_265)


	//   ....[0]....
.L_265:
        /*0084*/ 	.word	0x00008cc0


	//----- nvinfo : EIATTR_CRS_STACK_SIZE
	.align		4
.L_266:
        /*0088*/ 	.byte	0x04, 0x1e
        /*008a*/ 	.short	(.L_268 - .L_267)
.L_267:
        /*008c*/ 	.word	0x00000000
.L_268:


//--------------------- .nv.info._ZN4dim3C1Ejjj   --------------------------
	.section	.nv.info._ZN4dim3C1Ejjj,"",@"SHT_CUDA_INFO"
	.align	4


	//----- nvinfo : EIATTR_CUDA_API_VERSION
	.align		4
        /*0000*/ 	.byte	0x04, 0x37
        /*0002*/ 	.short	(.L_270 - .L_269)
.L_269:
        /*0004*/ 	.word	0x00000074


	//----- nvinfo : EIATTR_SW2861232_WAR
	.align		4
.L_270:
        /*0008*/ 	.byte	0x01, 0x35
	.zero		2


//--------------------- .nv.info._ZN4dim3C2Ejjj   --------------------------
	.section	.nv.info._ZN4dim3C2Ejjj,"",@"SHT_CUDA_INFO"
	.align	4


	//----- nvinfo : EIATTR_CUDA_API_VERSION
	.align		4
        /*0000*/ 	.byte	0x04, 0x37
        /*0002*/ 	.short	(.L_272 - .L_271)
.L_271:
        /*0004*/ 	.word	0x00000074


	//----- nvinfo : EIATTR_SW2861232_WAR
	.align		4
.L_272:
        /*0008*/ 	.byte	0x01, 0x35
	.zero		2


//--------------------- .nv.info._ZN4dim3C2E5uint3 --------------------------
	.section	.nv.info._ZN4dim3C2E5uint3,"",@"SHT_CUDA_INFO"
	.align	4


	//----- nvinfo : EIATTR_CUDA_API_VERSION
	.align		4
        /*0000*/ 	.byte	0x04, 0x37
        /*0002*/ 	.short	(.L_274 - .L_273)
.L_273:
        /*0004*/ 	.word	0x00000074


	//----- nvinfo : EIATTR_SW2861232_WAR
	.align		4
.L_274:
        /*0008*/ 	.byte	0x01, 0x35
	.zero		2


//--------------------- .nv.info._ZNSt10_Head_baseILm0ESt23mersenne_twister_engineImLm32ELm624ELm397ELm31ELm2567483615ELm11ELm4294967295ELm7ELm2636928640ELm15ELm4022730752ELm18ELm1812433253EELb0EE7_M_headERS2_ --------------------------
	.section	.nv.info._ZNSt10_Head_baseILm0ESt23mersenne_twister_engineImLm32ELm624ELm397ELm31ELm2567483615ELm11ELm4294967295ELm7ELm2636928640ELm15ELm4022730752ELm18ELm1812433253EELb0EE7_M_headERS2_,"",@"SHT_CUDA_INFO"
	.align	4


	//----- nvinfo : EIATTR_CUDA_API_VERSION
	.align		4
        /*0000*/ 	.byte	0x04, 0x37
        /*0002*/ 	.short	(.L_276 - .L_275)
.L_275:
        /*0004*/ 	.word	0x00000074


	//----- nvinfo : EIATTR_SW2861232_WAR
	.align		4
.L_276:
        /*0008*/ 	.byte	0x01, 0x35
	.zero		2


//--------------------- .nv.info._ZNSt10_Head_baseILm0ESt23mersenne_twister_engineImLm32ELm624ELm397ELm31ELm2567483615ELm11ELm4294967295ELm7ELm2636928640ELm15ELm4022730752ELm18ELm1812433253EELb0EEC1IRS1_EEOT_ --------------------------
	.section	.nv.info._ZNSt10_Head_baseILm0ESt23mersenne_twister_engineImLm32ELm624ELm397ELm31ELm2567483615ELm11ELm4294967295ELm7ELm2636928640ELm15ELm4022730752ELm18ELm1812433253EELb0EEC1IRS1_EEOT_,"",@"SHT_CUDA_INFO"
	.align	4


	//----- nvinfo : EIATTR_CUDA_API_VERSION
	.align		4
        /*0000*/ 	.byte	0x04, 0x37
        /*0002*/ 	.short	(.L_278 - .L_277)
.L_277:
        /*0004*/ 	.word	0x00000074


	//----- nvinfo : EIATTR_SW2861232_WAR
	.align		4
.L_278:
        /*0008*/ 	.byte	0x01, 0x35
	.zero		2


	//----- nvinfo : EIATTR_CRS_STACK_SIZE
	.align		4
        /*000c*/ 	.byte	0x04, 0x1e
        /*000e*/ 	.short	(.L_280 - .L_279)
.L_279:
        /*0010*/ 	.word	0x00000000
.L_280:


//--------------------- .nv.info._ZNSt10_Head_baseILm0ESt23mersenne_twister_engineImLm32ELm624ELm397ELm31ELm2567483615ELm11ELm4294967295ELm7ELm2636928640ELm15ELm4022730752ELm18ELm1812433253EELb0EEC2IRS1_EEOT_ --------------------------
	.section	.nv.info._ZNSt10_Head_baseILm0ESt23mersenne_twister_engineImLm32ELm624ELm397ELm31ELm2567483615ELm11ELm4294967295ELm7ELm2636928640ELm15ELm4022730752ELm18ELm1812433253EELb0EEC2IRS1_EEOT_,"",@"SHT_CUDA_INFO"
	.align	4


	//----- nvinfo : EIATTR_CUDA_API_VERSION
	.align		4
        /*0000*/ 	.byte	0x04, 0x37
        /*0002*/ 	.short	(.L_282 - .L_281)
.L_281:
        /*0004*/ 	.word	0x00000074


	//----- nvinfo : EIATTR_SW2861232_WAR
	.align		4
.L_282:
        /*0008*/ 	.byte	0x01, 0x35
	.zero		2


//--------------------- .nv.info._ZNSt11_Tuple_implILm0EJSt23mersenne_twister_engineImLm32ELm624ELm397ELm31ELm2567483615ELm11ELm4294967295ELm7ELm2636928640ELm15ELm4022730752ELm18ELm1812433253EEEE7_M_headERS2_ --------------------------
	.section	.nv.info._ZNSt11_Tuple_implILm0EJSt23mersenne_twister_engineImLm32ELm624ELm397ELm31ELm2567483615ELm11ELm4294967295ELm7ELm2636928640ELm15ELm4022730752ELm18ELm1812433253EEEE7_M_headERS2_,"",@"SHT_CUDA_INFO"
	.align	4


	//----- nvinfo : EIATTR_CUDA_API_VERSION
	.align		4
        /*0000*/ 	.byte	0x04, 0x37
        /*0002*/ 	.short	(.L_284 - .L_283)
.L_283:
        /*0004*/ 	.word	0x00000074


	//----- nvinfo : EIATTR_SW2861232_WAR
	.align		4
.L_284:
        /*0008*/ 	.byte	0x01, 0x35
	.zero		2


//--------------------- .nv.info._ZNSt11_Tuple_implILm0EJSt23mersenne_twister_engineImLm32ELm624ELm397ELm31ELm2567483615ELm11ELm4294967295ELm7ELm2636928640ELm15ELm4022730752ELm18ELm1812433253EEEEC1IRS1_EEOT_ --------------------------
	.section	.nv.info._ZNSt11_Tuple_implILm0EJSt23mersenne_twister_engineImLm32ELm624ELm397ELm31ELm2567483615ELm11ELm4294967295ELm7ELm2636928640ELm15ELm4022730752ELm18ELm1812433253EEEEC1IRS1_EEOT_,"",@"SHT_CUDA_INFO"
	.align	4


	//----- nvinfo : EIATTR_CUDA_API_VERSION
	.align		4
        /*0000*/ 	.byte	0x04, 0x37
        /*0002*/ 	.short	(.L_286 - .L_285)
.L_285:
        /*0004*/ 	.word	0x00000074


	//----- nvinfo : EIATTR_SW2861232_WAR
	.align		4
.L_286:
        /*0008*/ 	.byte	0x01, 0x35
	.zero		2


//--------------------- .nv.info._ZNSt11_Tuple_implILm0EJSt23mersenne_twister_engineImLm32ELm624ELm397ELm31ELm2567483615ELm11ELm4294967295ELm7ELm2636928640ELm15ELm4022730752ELm18ELm1812433253EEEEC2IRS1_EEOT_ --------------------------
	.section	.nv.info._ZNSt11_Tuple_implILm0EJSt23mersenne_twister_engineImLm32ELm624ELm397ELm31ELm2567483615ELm11ELm4294967295ELm7ELm2636928640ELm15ELm4022730752ELm18ELm1812433253EEEEC2IRS1_EEOT_,"",@"SHT_CUDA_INFO"
	.align	4


	//----- nvinfo : EIATTR_CUDA_API_VERSION
	.align		4
        /*0000*/ 	.byte	0x04, 0x37
        /*0002*/ 	.short	(.L_288 - .L_287)
.L_287:
        /*0004*/ 	.word	0x00000074


	//----- nvinfo : EIATTR_SW2861232_WAR
	.align		4
.L_288:
        /*0008*/ 	.byte	0x01, 0x35
	.zero		2


//--------------------- .nv.info._ZNSt5tupleIJSt23mersenne_twister_engineImLm32ELm624ELm397ELm31ELm2567483615ELm11ELm4294967295ELm7ELm2636928640ELm15ELm4022730752ELm18ELm1812433253EEEEC1IJRS1_ELb1EEEDpOT_ --------------------------
	.section	.nv.info._ZNSt5tupleIJSt23mersenne_twister_engineImLm32ELm624ELm397ELm31ELm2567483615ELm11ELm4294967295ELm7ELm2636928640ELm15ELm4022730752ELm18ELm1812433253EEEEC1IJRS1_ELb1EEEDpOT_,"",@"SHT_CUDA_INFO"
	.align	4


	//----- nvinfo : EIATTR_CUDA_API_VERSION
	.align		4
        /*0000*/ 	.byte	0x04, 0x37
        /*0002*/ 	.short	(.L_290 - .L_289)
.L_289:
        /*0004*/ 	.word	0x00000074


	//----- nvinfo : EIATTR_SW2861232_WAR
	.align		4
.L_290:
        /*0008*/ 	.byte	0x01, 0x35
	.zero		2


//--------------------- .nv.info._ZNSt5tupleIJSt23mersenne_twister_engineImLm32ELm624ELm397ELm31ELm2567483615ELm11ELm4294967295ELm7ELm2636928640ELm15ELm4022730752ELm18ELm1812433253EEEEC2IJRS1_ELb1EEEDpOT_ --------------------------
	.section	.nv.info._ZNSt5tupleIJSt23mersenne_twister_engineImLm32ELm624ELm397ELm31ELm2567483615ELm11ELm4294967295ELm7ELm2636928640ELm15ELm4022730752ELm18ELm1812433253EEEEC2IJRS1_ELb1EEEDpOT_,"",@"SHT_CUDA_INFO"
	.align	4


	//----- nvinfo : EIATTR_CUDA_API_VERSION
	.align		4
        /*0000*/ 	.byte	0x04, 0x37
        /*0002*/ 	.short	(.L_292 - .L_291)
.L_291:
        /*0004*/ 	.word	0x00000074


	//----- nvinfo : EIATTR_SW2861232_WAR
	.align		4
.L_292:
        /*0008*/ 	.byte	0x01, 0x35
	.zero		2


//--------------------- .nv.info._ZN18cooperative_groups4__v112thread_groupC2Ej --------------------------
	.section	.nv.info._ZN18cooperative_groups4__v112thread_groupC2Ej,"",@"SHT_CUDA_INFO"
	.align	4


	//----- nvinfo : EIATTR_CUDA_API_VERSION
	.align		4
        /*0000*/ 	.byte	0x04, 0x37
        /*0002*/ 	.short	(.L_294 - .L_293)
.L_293:
        /*0004*/ 	.word	0x00000074


	//----- nvinfo : EIATTR_SW2861232_WAR
	.align		4
.L_294:
        /*0008*/ 	.byte	0x01, 0x35
	.zero		2


//--------------------- .nv.info._ZN18cooperative_groups4__v110grid_groupC2EPNS0_7details14grid_workspaceE --------------------------
	.section	.nv.info._ZN18cooperative_groups4__v110grid_groupC2EPNS0_7details14grid_workspaceE,"",@"SHT_CUDA_INFO"
	.align	4


	//----- nvinfo : EIATTR_CUDA_API_VERSION
	.align		4
        /*0000*/ 	.byte	0x04, 0x37
        /*0002*/ 	.short	(.L_296 - .L_295)
.L_295:
        /*0004*/ 	.word	0x00000074


	//----- nvinfo : EIATTR_SW2861232_WAR
	.align		4
.L_296:
        /*0008*/ 	.byte	0x01, 0x35
	.zero		2


//--------------------- .nv.info._ZN18cooperative_groups4__v112thread_blockC2Ev --------------------------
	.section	.nv.info._ZN18cooperative_groups4__v112thread_blockC2Ev,"",@"SHT_CUDA_INFO"
	.align	4


	//----- nvinfo : EIATTR_CUDA_API_VERSION
	.align		4
        /*0000*/ 	.byte	0x04, 0x37
        /*0002*/ 	.short	(.L_298 - .L_297)
.L_297:
        /*0004*/ 	.word	0x00000074


	//----- nvinfo : EIATTR_SW2861232_WAR
	.align		4
.L_298:
        /*0008*/ 	.byte	0x01, 0x35
	.zero		2


//--------------------- .nv.info._ZN18cooperative_groups4__v117thread_group_baseILj1EEC2Ev --------------------------
	.section	.nv.info._ZN18cooperative_groups4__v117thread_group_baseILj1EEC2Ev,"",@"SHT_CUDA_INFO"
	.align	4


	//----- nvinfo : EIATTR_CUDA_API_VERSION
	.align		4
        /*0000*/ 	.byte	0x04, 0x37
        /*0002*/ 	.short	(.L_300 - .L_299)
.L_299:
        /*0004*/ 	.word	0x00000074


	//----- nvinfo : EIATTR_SW2861232_WAR
	.align		4
.L_300:
        /*0008*/ 	.byte	0x01, 0x35
	.zero		2


//--------------------- .nv.info._ZN18cooperative_groups4__v131__single_warp_thread_block_tileILj32EvEC2Ejj --------------------------
	.section	.nv.info._ZN18cooperative_groups4__v131__single_warp_thread_block_tileILj32EvEC2Ejj,"",@"SHT_CUDA_INFO"
	.align	4


	//----- nvinfo : EIATTR_CUDA_API_VERSION
	.align		4
        /*0000*/ 	.byte	0x04, 0x37
        /*0002*/ 	.short	(.L_302 - .L_301)
.L_301:
        /*0004*/ 	.word	0x00000074


	//----- nvinfo : EIATTR_SW2861232_WAR
	.align		4
.L_302:
        /*0008*/ 	.byte	0x01, 0x35
	.zero		2


//--------------------- .nv.info._ZN18cooperative_groups4__v117thread_block_tileILj32EvEC2INS0_12thread_blockEEERKNS1_ILj32ET_EE --------------------------
	.section	.nv.info._ZN18cooperative_groups4__v117thread_block_tileILj32EvEC2INS0_12thread_blockEEERKNS1_ILj32ET_EE,"",@"SHT_CUDA_INFO"
	.align	4


	//----- nvinfo : EIATTR_CUDA_API_VERSION
	.align		4
        /*0000*/ 	.byte	0x04, 0x37
        /*0002*/ 	.short	(.L_304 - .L_303)
.L_303:
        /*0004*/ 	.word	0x00000074


	//----- nvinfo : EIATTR_SW2861232_WAR
	.align		4
.L_304:
        /*0008*/ 	.byte	0x01, 0x35
	.zero		2


//--------------------- .nv.info._ZN18cooperative_groups4__v131__single_warp_thread_block_tileILj32ENS0_12thread_blockEEC2Ev --------------------------
	.section	.nv.info._ZN18cooperative_groups4__v131__single_warp_thread_block_tileILj32ENS0_12thread_blockEEC2Ev,"",@"SHT_CUDA_INFO"
	.align	4


	//----- nvinfo : EIATTR_CUDA_API_VERSION
	.align		4
        /*0000*/ 	.byte	0x04, 0x37
        /*0002*/ 	.short	(.L_306 - .L_305)
.L_305:
        /*0004*/ 	.word	0x00000074


	//----- nvinfo : EIATTR_SW2861232_WAR
	.align		4
.L_306:
        /*0008*/ 	.byte	0x01, 0x35
	.zero		2


//--------------------- .nv.info._ZN18cooperative_groups4__v17details22thread_block_tile_implILj32ENS0_12thread_blockELb0EEC2ERKS3_ --------------------------
	.section	.nv.info._ZN18cooperative_groups4__v17details22thread_block_tile_implILj32ENS0_12thread_blockELb0EEC2ERKS3_,"",@"SHT_CUDA_INFO"
	.align	4


	//----- nvinfo : EIATTR_CUDA_API_VERSION
	.align		4
        /*0000*/ 	.byte	0x04, 0x37
        /*0002*/ 	.short	(.L_308 - .L_307)
.L_307:
        /*0004*/ 	.word	0x00000074


	//----- nvinfo : EIATTR_SW2861232_WAR
	.align		4
.L_308:
        /*0008*/ 	.byte	0x01, 0x35
	.zero		2


//--------------------- .nv.info._ZN18cooperative_groups4__v17details20tiled_partition_implILj32ENS0_12thread_blockEEC2ERKS3_ --------------------------
	.section	.nv.info._ZN18cooperative_groups4__v17details20tiled_partition_implILj32ENS0_12thread_blockEEC2ERKS3_,"",@"SHT_CUDA_INFO"
	.align	4


	//----- nvinfo : EIATTR_CUDA_API_VERSION
	.align		4
        /*0000*/ 	.byte	0x04, 0x37
        /*0002*/ 	.short	(.L_310 - .L_309)
.L_309:
        /*0004*/ 	.word	0x00000074


	//----- nvinfo : EIATTR_SW2861232_WAR
	.align		4
.L_310:
        /*0008*/ 	.byte	0x01, 0x35
	.zero		2


//--------------------- .nv.info._ZStorSt12_Ios_IostateS_ --------------------------
	.section	.nv.info._ZStorSt12_Ios_IostateS_,"",@"SHT_CUDA_INFO"
	.align	4


	//----- nvinfo : EIATTR_CUDA_API_VERSION
	.align		4
        /*0000*/ 	.byte	0x04, 0x37
        /*0002*/ 	.short	(.L_312 - .L_311)
.L_311:
        /*0004*/ 	.word	0x00000074


	//----- nvinfo : EIATTR_SW2861232_WAR
	.align		4
.L_312:
        /*0008*/ 	.byte	0x01, 0x35
	.zero		2


//--------------------- .nv.info._ZSt11__addressofIcEPT_RS0_ --------------------------
	.section	.nv.info._ZSt11__addressofIcEPT_RS0_,"",@"SHT_CUDA_INFO"
	.align	4


	//----- nvinfo : EIATTR_CUDA_API_VERSION
	.align		4
        /*0000*/ 	.byte	0x04, 0x37
        /*0002*/ 	.short	(.L_314 - .L_313)
.L_313:
        /*0004*/ 	.word	0x00000074


	//----- nvinfo : EIATTR_SW2861232_WAR
	.align		4
.L_314:
        /*0008*/ 	.byte	0x01, 0x35
	.zero		2


//--------------------- .nv.info._ZSt10__distanceIPKcENSt15iterator_traitsIT_E15difference_typeES3_S3_St26random_access_iterator_tag --------------------------
	.section	.nv.info._ZSt10__distanceIPKcENSt15iterator_traitsIT_E15difference_typeES3_S3_St26random_access_iterator_tag,"",@"SHT_CUDA_INFO"
	.align	4


	//----- nvinfo : EIATTR_CUDA_API_VERSION
	.align		4
        /*0000*/ 	.byte	0x04, 0x37
        /*0002*/ 	.short	(.L_316 - .L_315)
.L_315:
        /*0004*/ 	.word	0x00000074


	//----- nvinfo : EIATTR_SW2861232_WAR
	.align		4
.L_316:
        /*0008*/ 	.byte	0x01, 0x35
	.zero		2


//--------------------- .nv.info._ZSt11__addressofIKcEPT_RS1_ --------------------------
	.section	.nv.info._ZSt11__addressofIKcEPT_RS1_,"",@"SHT_CUDA_INFO"
	.align	4


	//----- nvinfo : EIATTR_CUDA_API_VERSION
	.align		4
        /*0000*/ 	.byte	0x04, 0x37
        /*0002*/ 	.short	(.L_318 - .L_317)
.L_317:
        /*0004*/ 	.word	0x00000074


	//----- nvinfo : EIATTR_SW2861232_WAR
	.align		4
.L_318:
        /*0008*/ 	.byte	0x01, 0x35
	.zero		2


//--------------------- .nv.info._ZSt4moveIRSt6vectorIaSaIaEEEONSt16remove_referenceIT_E4typeEOS5_ --------------------------
	.section	.nv.info._ZSt4moveIRSt6vectorIaSaIaEEEONSt16remove_referenceIT_E4typeEOS5_,"",@"SHT_CUDA_INFO"
	.align	4


	//----- nvinfo : EIATTR_CUDA_API_VERSION
	.align		4
        /*0000*/ 	.byte	0x04, 0x37
        /*0002*/ 	.short	(.L_320 - .L_319)
.L_319:
        /*0004*/ 	.word	0x00000074


	//----- nvinfo : EIATTR_SW2861232_WAR
	.align		4
.L_320:
        /*0008*/ 	.byte	0x01, 0x35
	.zero		2


//--------------------- .nv.info._ZSt4moveIRPaEONSt16remove_referenceIT_E4typeEOS3_ --------------------------
	.section	.nv.info._ZSt4moveIRPaEONSt16remove_referenceIT_E4typeEOS3_,"",@"SHT_CUDA_INFO"
	.align	4


	//----- nvinfo : EIATTR_CUDA_API_VERSION
	.align		4
        /*0000*/ 	.byte	0x04, 0x37
        /*0002*/ 	.short	(.L_322 - .L_321)
.L_321:
        /*0004*/ 	.word	0x00000074


	//----- nvinfo : EIATTR_SW2861232_WAR
	.align		4
.L_322:
        /*0008*/ 	.byte	0x01, 0x35
	.zero		2


//--------------------- .nv.info._ZSt4moveIRSaIaEEONSt16remove_referenceIT_E4typeEOS3_ --------------------------
	.section	.nv.info._ZSt4moveIRSaIaEEONSt16remove_referenceIT_E4typeEOS3_,"",@"SHT_CUDA_INFO"
	.align	4


	//----- nvinfo : EIATTR_CUDA_API_VERSION
	.align		4
        /*0000*/ 	.byte	0x04, 0x37
        /*0002*/ 	.short	(.L_324 - .L_323)
.L_323:
        /*0004*/ 	.word	0x00000074


	//----- nvinfo : EIATTR_SW2861232_WAR
	.align		4
.L_324:
        /*0008*/ 	.byte	0x01, 0x35
	.zero		2


//--------------------- .nv.info._ZSt7forwardIRSt24uniform_int_distributionIiEEOT_RNSt16remove_referenceIS3_E4typeE --------------------------
	.section	.nv.info._ZSt7forwardIRSt24uniform_int_distributionIiEEOT_RNSt16remove_referenceIS3_E4typeE,"",@"SHT_CUDA_INFO"
	.align	4


	//----- nvinfo : EIATTR_CUDA_API_VERSION
	.align		4
        /*0000*/ 	.byte	0x04, 0x37
        /*0002*/ 	.short	(.L_326 - .L_325)
.L_325:
        /*0004*/ 	.word	0x00000074


	//----- nvinfo : EIATTR_SW2861232_WAR
	.align		4
.L_326:
        /*0008*/ 	.byte	0x01, 0x35
	.zero		2


//--------------------- .nv.info._ZSt3getILm0EJSt23mersenne_twister_engineImLm32ELm624ELm397ELm31ELm2567483615ELm11ELm4294967295ELm7ELm2636928640ELm15ELm4022730752ELm18ELm1812433253EEEERNSt13tuple_elementIXT_ESt5tupleIJDpT0_EEE4typeERS6_ --------------------------
	.section	.nv.info._ZSt3getILm0EJSt23mersenne_twister_engineImLm32ELm624ELm397ELm31ELm2567483615ELm11ELm4294967295ELm7ELm2636928640ELm15ELm4022730752ELm18ELm1812433253EEEERNSt13tuple_elementIXT_ESt5tupleIJDpT0_EEE4typeERS6_,"",@"SHT_CUDA_INFO"
	.align	4


	//----- nvinfo : EIATTR_CUDA_API_VERSION
	.align		4
        /*0000*/ 	.byte	0x04, 0x37
        /*0002*/ 	.short	(.L_328 - .L_327)
.L_327:
        /*0004*/ 	.word	0x00000074


	//----- nvinfo : EIATTR_SW2861232_WAR
	.align		4
.L_328:
        /*0008*/ 	.byte	0x01, 0x35
	.zero		2


//--------------------- .nv.info._ZSt8__invokeIRSt24uniform_int_distributionIiEJRSt23mersenne_twister_engineImLm32ELm624ELm397ELm31ELm2567483615ELm11ELm4294967295ELm7ELm2636928640ELm15ELm4022730752ELm18ELm1812433253EEEENSt15__invoke_resultIT_JDpT0_EE4typeEOS7_DpOS8_ --------------------------
	.section	.nv.info._ZSt8__invokeIRSt24uniform_int_distributionIiEJRSt23mersenne_twister_engineImLm32ELm624ELm397ELm31ELm2567483615ELm11ELm4294967295ELm7ELm2636928640ELm15ELm4022730752ELm18ELm1812433253EEEENSt15__invoke_resultIT_JDpT0_EE4typeEOS7_DpOS8_,"",@"SHT_CUDA_INFO"
	.align	4


	//----- nvinfo : EIATTR_CUDA_API_VERSION
	.align		4
        /*0000*/ 	.byte	0x04, 0x37
        /*0002*/ 	.short	(.L_330 - .L_329)
.L_329:
        /*0004*/ 	.word	0x00000074


	//----- nvinfo : EIATTR_SW2861232_WAR
	.align		4
.L_330:
        /*0008*/ 	.byte	0x01, 0x35
	.zero		2


//--------------------- .nv.info._ZSt4moveIRSt6vectorIiSaIiEEEONSt16remove_referenceIT_E4typeEOS5_ --------------------------
	.section	.nv.info._ZSt4moveIRSt6vectorIiSaIiEEEONSt16remove_referenceIT_E4typeEOS5_,"",@"SHT_CUDA_INFO"
	.align	4


	//----- nvinfo : EIATTR_CUDA_API_VERSION
	.align		4
        /*0000*/ 	.byte	0x04, 0x37
        /*0002*/ 	.short	(.L_332 - .L_331)
.L_331:
        /*0004*/ 	.word	0x00000074


	//----- nvinfo : EIATTR_SW2861232_WAR
	.align		4
.L_332:
        /*0008*/ 	.byte	0x01, 0x35
	.zero		2


//--------------------- .nv.info._ZSt4moveIRPiEONSt16remove_referenceIT_E4typeEOS3_ --------------------------
	.section	.nv.info._ZSt4moveIRPiEONSt16remove_referenceIT_E4typeEOS3_,"",@"SHT_CUDA_INFO"
	.align	4


	//----- nvinfo : EIATTR_CUDA_API_VERSION
	.align		4
        /*0000*/ 	.byte	0x04, 0x37
        /*0002*/ 	.short	(.L_334 - .L_333)
.L_333:
        /*0004*/ 	.word	0x00000074


	//----- nvinfo : EIATTR_SW2861232_WAR
	.align		4
.L_334:
        /*0008*/ 	.byte	0x01, 0x35
	.zero		2


//--------------------- .nv.info._ZSt4moveIRSaIiEEONSt16remove_referenceIT_E4typeEOS3_ --------------------------
	.section	.nv.info._ZSt4moveIRSaIiEEONSt16remove_referenceIT_E4typeEOS3_,"",@"SHT_CUDA_INFO"
	.align	4


	//----- nvinfo : EIATTR_CUDA_API_VERSION
	.align		4
        /*0000*/ 	.byte	0x04, 0x37
        /*0002*/ 	.short	(.L_336 - .L_335)
.L_335:
        /*0004*/ 	.word	0x00000074


	//----- nvinfo : EIATTR_SW2861232_WAR
	.align		4
.L_336:
        /*0008*/ 	.byte	0x01, 0x35
	.zero		2


//--------------------- .nv.info._ZN46_INTERNAL_7a73785f_15_test_gemm_i8_cu_46d8dfc76nvcuda4wmma13fill_fragmentIiLi8ELi8EEEvRNS1_11__frag_baseIT_XT0_EXT1_EEERKNS1_13helper_traitsIS4_E18fill_argument_typeE --------------------------
	.section	.nv.info._ZN46_INTERNAL_7a73785f_15_test_gemm_i8_cu_46d8dfc76nvcuda4wmma13fill_fragmentIiLi8ELi8EEEvRNS1_11__frag_baseIT_XT0_EXT1_EEERKNS1_13helper_traitsIS4_E18fill_argument_typeE,"",@"SHT_CUDA_INFO"
	.align	4


	//----- nvinfo : EIATTR_CUDA_API_VERSION
	.align		4
        /*0000*/ 	.byte	0x04, 0x37
        /*0002*/ 	.short	(.L_338 - .L_337)
.L_337:
        /*0004*/ 	.word	0x00000074


	//----- nvinfo : EIATTR_SW2861232_WAR
	.align		4
.L_338:
        /*0008*/ 	.byte	0x01, 0x35
	.zero		2


	//----- nvinfo : EIATTR_CRS_STACK_SIZE
	.align		4
        /*000c*/ 	.byte	0x04, 0x1e
        /*000e*/ 	.short	(.L_340 - .L_339)
.L_339:
        /*0010*/ 	.word	0x00000000
.L_340:


//--------------------- .nv.info._ZN46_INTERNAL_7a73785f_15_test_gemm_i8_cu_46d8dfc76nvcuda4wmma16load_matrix_syncERNS1_8fragmentINS1_8matrix_aELi16ELi16ELi16EaNS1_9row_majorEEEPKaj --------------------------
	.section	.nv.info._ZN46_INTERNAL_7a73785f_15_test_gemm_i8_cu_46d8dfc76nvcuda4wmma16load_matrix_syncERNS1_8fragmentINS1_8matrix_aELi16ELi16ELi16EaNS1_9row_majorEEEPKaj,"",@"SHT_CUDA_INFO"
	.align	4


	//----- nvinfo : EIATTR_CUDA_API_VERSION
	.align		4
        /*0000*/ 	.byte	0x04, 0x37
        /*0002*/ 	.short	(.L_342 - .L_341)
.L_341:
        /*0004*/ 	.word	0x00000074


	//----- nvinfo : EIATTR_SW2861232_WAR
	.align		4
.L_342:
        /*0008*/ 	.byte	0x01, 0x35
	.zero		2


	//----- nvinfo : EIATTR_WMMA_USED
	.align		4
        /*000c*/ 	.byte	0x01, 0x2b
	.zero		2


//--------------------- .nv.info._ZN46_INTERNAL_7a73785f_15_test_gemm_i8_cu_46d8dfc76nvcuda4wmma16load_matrix_syncERNS1_8fragmentINS1_8matrix_bELi16ELi16ELi16EaNS1_9col_majorEEEPKaj --------------------------
	.section	.nv.info._ZN46_INTERNAL_7a73785f_15_test_gemm_i8_cu_46d8dfc76nvcuda4wmma16load_matrix_syncERNS1_8fragmentINS1_8matrix_bELi16ELi16ELi16EaNS1_9col_majorEEEPKaj,"",@"SHT_CUDA_INFO"
	.align	4


	//----- nvinfo : EIATTR_CUDA_API_VERSION
	.align		4
        /*0000*/ 	.byte	0x04, 0x37
        /*0002*/ 	.short	(.L_344 - .L_343)
.L_343:
        /*0004*/ 	.word	0x00000074


	//----- nvinfo : EIATTR_SW2861232_WAR
	.align		4
.L_344:
        /*0008*/ 	.byte	0x01, 0x35
	.zero		2


	//----- nvinfo : EIATTR_WMMA_USED
	.align		4
        /*000c*/ 	.byte	0x01, 0x2b
	.zero		2


//--------------------- .nv.info._ZN46_INTERNAL_7a73785f_15_test_gemm_i8_cu_46d8dfc76nvcuda4wmma8mma_syncERNS1_8fragmentINS1_11accumulatorELi16ELi16ELi16EivEERKNS2_INS1_8matrix_aELi16ELi16ELi16EaNS1_9row_majorEEERKNS2_INS1_8matrix_bELi16ELi16ELi16EaNS1_9col_majorEEERKS4_b --------------------------
	.section	.nv.info._ZN46_INTERNAL_7a73785f_15_test_gemm_i8_cu_46d8dfc76nvcuda4wmma8mma_syncERNS1_8fragmentINS1_11accumulatorELi16ELi16ELi16EivEERKNS2_INS1_8matrix_aELi16ELi16ELi16EaNS1_9row_majorEEERKNS2_INS1_8matrix_bELi16ELi16ELi16EaNS1_9col_majorEEERKS4_b,"",@"SHT_CUDA_INFO"
	.align	4


	//----- nvinfo : EIATTR_CUDA_API_VERSION
	.align		4
        /*0000*/ 	.byte	0x04, 0x37
        /*0002*/ 	.short	(.L_346 - .L_345)
.L_345:
        /*0004*/ 	.word	0x00000074


	//----- nvinfo : EIATTR_SW2861232_WAR
	.align		4
.L_346:
        /*0008*/ 	.byte	0x01, 0x35
	.zero		2


	//----- nvinfo : EIATTR_WMMA_USED
	.align		4
        /*000c*/ 	.byte	0x01, 0x2b
	.zero		2


	//----- nvinfo : EIATTR_CRS_STACK_SIZE
	.align		4
        /*0010*/ 	.byte	0x04, 0x1e
        /*0012*/ 	.short	(.L_348 - .L_347)
.L_347:
        /*0014*/ 	.word	0x00000000
.L_348:


//--------------------- .nv.info._ZN46_INTERNAL_7a73785f_15_test_gemm_i8_cu_46d8dfc76nvcuda4wmma17store_matrix_syncEPiRKNS1_8fragmentINS1_11accumulatorELi16ELi16ELi16EivEEjNS1_8layout_tE --------------------------
	.section	.nv.info._ZN46_INTERNAL_7a73785f_15_test_gemm_i8_cu_46d8dfc76nvcuda4wmma17store_matrix_syncEPiRKNS1_8fragmentINS1_11accumulatorELi16ELi16ELi16EivEEjNS1_8layout_tE,"",@"SHT_CUDA_INFO"
	.align	4


	//----- nvinfo : EIATTR_CUDA_API_VERSION
	.align		4
        /*0000*/ 	.byte	0x04, 0x37
        /*0002*/ 	.short	(.L_350 - .L_349)
.L_349:
        /*0004*/ 	.word	0x00000074


	//----- nvinfo : EIATTR_SW2861232_WAR
	.align		4
.L_350:
        /*0008*/ 	.byte	0x01, 0x35
	.zero		2


	//----- nvinfo : EIATTR_WMMA_USED
	.align		4
        /*000c*/ 	.byte	0x01, 0x2b
	.zero		2


	//----- nvinfo : EIATTR_CRS_STACK_SIZE
	.align		4
        /*0010*/ 	.byte	0x04, 0x1e
        /*0012*/ 	.short	(.L_352 - .L_351)
.L_351:
        /*0014*/ 	.word	0x00000000
.L_352:


//--------------------- .nv.info._ZN46_INTERNAL_7a73785f_15_test_gemm_i8_cu_46d8dfc76nvcuda4wmma19__get_storage_valueIiiiEET0_T1_ --------------------------
	.section	.nv.info._ZN46_INTERNAL_7a73785f_15_test_gemm_i8_cu_46d8dfc76nvcuda4wmma19__get_storage_valueIiiiEET0_T1_,"",@"SHT_CUDA_INFO"
	.align	4


	//----- nvinfo : EIATTR_CUDA_API_VERSION
	.align		4
        /*0000*/ 	.byte	0x04, 0x37
        /*0002*/ 	.short	(.L_354 - .L_353)
.L_353:
        /*0004*/ 	.word	0x00000074


	//----- nvinfo : EIATTR_SW2861232_WAR
	.align		4
.L_354:
        /*0008*/ 	.byte	0x01, 0x35
	.zero		2


//--------------------- .nv.info._ZN46_INTERNAL_7a73785f_15_test_gemm_i8_cu_46d8dfc724__cvta_generic_to_sharedEPKv --------------------------
	.section	.nv.info._ZN46_INTERNAL_7a73785f_15_test_gemm_i8_cu_46d8dfc724__cvta_generic_to_sharedEPKv,"",@"SHT_CUDA_INFO"
	.align	4


	//----- nvinfo : EIATTR_CUDA_API_VERSION
	.align		4
        /*0000*/ 	.byte	0x04, 0x37
        /*0002*/ 	.short	(.L_356 - .L_355)
.L_355:
        /*0004*/ 	.word	0x00000074


	//----- nvinfo : EIATTR_SW2861232_WAR
	.align		4
.L_356:
        /*0008*/ 	.byte	0x01, 0x35
	.zero		2


//--------------------- .nv.rel.action            --------------------------
	.section	.nv.rel.action,"",@"SHT_CUDA_RELOCINFO"
	.align	8
	.sectionentsize	8
        /* <DEDUP_REMOVED lines=14> */


//--------------------- .nv.constant0._ZN6kernel9GEMMI8TCUILi256ELi256ELi32ELi64ELi64ELi2ELb1ELb0ELb1EEEvPKaS2_Paiii --------------------------
	.section	.nv.constant0._ZN6kernel9GEMMI8TCUILi256ELi256ELi32ELi64ELi64ELi2ELb1ELb0ELb1EEEvPKaS2_Paiii,"a",@progbits
	.align	4
.nv.constant0._ZN6kernel9GEMMI8TCUILi256ELi256ELi32ELi64ELi64ELi2ELb1ELb0ELb1EEEvPKaS2_Paiii:
	.zero		388


//--------------------- .nv.constant0._ZN6kernel9GEMMI8TCUILi256ELi256ELi32ELi64ELi64ELi2ELb1ELb0ELb1EEEvPKaS2_Piiii --------------------------
	.section	.nv.constant0._ZN6kernel9GEMMI8TCUILi256ELi256ELi32ELi64ELi64ELi2ELb1ELb0ELb1EEEvPKaS2_Piiii,"a",@progbits
	.align	4
.nv.constant0._ZN6kernel9GEMMI8TCUILi256ELi256ELi32ELi64ELi64ELi2ELb1ELb0ELb1EEEvPKaS2_Piiii:
	.zero		388


//--------------------- .text._ZN4dim3C1E5uint3   --------------------------
	.section	.text._ZN4dim3C1E5uint3,"ax",@progbits
	.sectioninfo	@"SHI_REGISTERS=24"
	.align	128
        .global         _ZN4dim3C1E5uint3
        .type           _ZN4dim3C1E5uint3,@function
        .size           _ZN4dim3C1E5uint3,(.L_x_515 - _ZN4dim3C1E5uint3)
_ZN4dim3C1E5uint3:
.text._ZN4dim3C1E5uint3:
[----:B01----:R-:W-:-:S15]  /*0000*/  IADD3 R1, R1, -0x10, RZ ;  /* 0xfffffff001017810 */ /* 0x003fde0007ffe0ff */
[----:B01----:R1:W0:-:S15]  /*0010*/  S2R R0, SR_LMEMHIOFF ;  /* 0x0000000000007919 */ /* 0x00321e0000003700 */
[----:B01----:R-:W-:-:S15]  /*0020*/  ISETP.GE.U32.AND P0, PT, R1, R0, PT ;  /* 0x000000000100720c */ /* 0x003fde0003f06070 */
[----:B01----:R-:W-:-:S15]  /*0030*/  @P0 BRA `(.L_x_55) ;  /* 0x0000001000000947 */ /* 0x003fde0003800000 */
[----:B01----:R-:W-:-:S15]  /*0040*/  BPT.TRAP 0x1 ;  /* 0x000000040000795c */ /* 0x003fde0000300000 */
.L_x_55:
[----:B01----:R-:W-:-:S15]  /*0050*/  MOV R6, R6 ;  /* 0x0000000600067202 */ /* 0x003fde0000000f00 */
[----:B01----:R-:W-:-:S15]  /*0060*/  MOV R8, R8 ;  /* 0x0000000800087202 */ /* 0x003fde0000000f00 */
[----:B01----:R-:W-:-:S15]  /*0070*/  MOV R7, R7 ;  /* 0x0000000700077202 */ /* 0x003fde0000000f00 */
[----:B01----:R-:W-:-:S15]  /*0080*/  MOV R5, R5 ;  /* 0x0000000500057202 */ /* 0x003fde0000000f00 */
[----:B01----:R-:W-:-:S15]  /*0090*/  MOV R4, R4 ;  /* 0x0000000400047202 */ /* 0x003fde0000000f00 */
[----:B01----:R-:W-:-:S15]  /*00a0*/  MOV R12, c[0x0][0x118] ;  /* 0x00004600000c7a02 */ /* 0x003fde0000000f00 */
[----:B01----:R-:W-:-:S15]  /*00b0*/  MOV R13, c[0x0][0x11c] ;  /* 0x00004700000d7a02 */ /* 0x003fde0000000f00 */
[----:B01----:R-:W-:-:S15]  /*00c0*/  IADD3 R0, R1, RZ, RZ ;  /* 0x000000ff01007210 */ /* 0x003fde0007ffe0ff */
[----:B01----:R-:W-:-:S15]  /*00d0*/  MOV R0, R0 ;  /* 0x0000000000007202 */ /* 0x003fde0000000f00 */
[----:B01----:R-:W-:-:S15]  /*00e0*/  MOV R10, R0 ;  /* 0x00000000000a7202 */ /* 0x003fde0000000f00 */
[----:B01----:R-:W-:-:S15]  /*00f0*/  MOV R11, RZ ;  /* 0x000000ff000b7202 */ /* 0x003fde0000000f00 */
[----:B01----:R-:W-:-:S15]  /*0100*/  MOV R0, R10 ;  /* 0x0000000a00007202 */ /* 0x003fde0000000f00 */
[----:B01----:R-:W-:-:S15]  /*0110*/  MOV R3, R11 ;  /* 0x0000000b00037202 */ /* 0x003fde0000000f00 */
[----:B01----:R-:W-:-:S15]  /*0120*/  MOV R0, R0 ;  /* 0x0000000000007202 */ /* 0x003fde0000000f00 */
[----:B01----:R-:W-:-:S15]  /*0130*/  MOV R3, R3 ;  /* 0x0000000300037202 */ /* 0x003fde0000000f00 */
[----:B01----:R-:W-:-:S15]  /*0140*/  MOV R9, c[0x0][0x20] ;  /* 0x0000080000097a02 */ /* 0x003fde0000000f00 */
[----:B01----:R-:W-:-:S15]  /*0150*/  MOV R10, c[0x0][0x24] ;  /* 0x00000900000a7a02 */ /* 0x003fde0000000f00 */
[----:B01----:R-:W-:-:S15]  /*0160*/  IADD3 R9, P0, R0, R9, RZ ;  /* 0x0000000900097210 */ /* 0x003fde0007f1e0ff */
[----:B01----:R-:W-:-:S15]  /*0170*/  IADD3.X R10, R3, R10, RZ, P0, !PT ;  /* 0x0000000a030a7210 */ /* 0x003fde00007fe4ff */
[----:B01----:R-:W-:-:S15]  /*0180*/  MOV R4, R4 ;  /* 0x0000000400047202 */ /* 0x003fde0000000f00 */
[----:B01----:R-:W-:-:S15]  /*0190*/  MOV R5, R5 ;  /* 0x0000000500057202 */ /* 0x003fde0000000f00 */
[----:B01----:R-:W-:-:S15]  /*01a0*/  MOV R0, R7 ;  /* 0x0000000700007202 */ /* 0x003fde0000000f00 */
[----:B01----:R-:W-:-:S15]  /*01b0*/  MOV R8, R8 ;  /* 0x0000000800087202 */ /* 0x003fde0000000f00 */
[----:B01----:R-:W-:-:S15]  /*01c0*/  MOV R3, R6 ;  /* 0x0000000600037202 */ /* 0x003fde0000000f00 */
[----:B01----:R-:W-:-:S15]  /*01d0*/  IADD3 R6, P0, R9, 0x8, RZ ;  /* 0x0000000809067810 */ /* 0x003fde0007f1e0ff */
[----:B01----:R-:W-:-:S15]  /*01e0*/  IADD3.X R7, R10, RZ, RZ, P0, !PT ;  /* 0x000000ff0a077210 */ /* 0x003fde00007fe4ff */
[----:B01----:R-:W-:-:S15]  /*01f0*/  MOV R6, R6 ;  /* 0x0000000600067202 */ /* 0x003fde0000000f00 */
[----:B01----:R-:W-:-:S15]  /*0200*/  MOV R7, R7 ;  /* 0x0000000700077202 */ /* 0x003fde0000000f00 */
[----:B01----:R-:W-:-:S15]  /*0210*/  MOV R6, R6 ;  /* 0x0000000600067202 */ /* 0x003fde0000000f00 */
[----:B01----:R-:W-:-:S15]  /*0220*/  MOV R7, R7 ;  /* 0x0000000700077202 */ /* 0x003fde0000000f00 */
[----:B01----:R1:W0:-:S15]  /*0230*/  R2UR UR4, R12 ;  /* 0x000000000c0473c2 */ /* 0x00321e00000e0000 */
[----:B01----:R1:W0:-:S15]  /*0240*/  R2UR UR5, R13 ;  /* 0x000000000d0573c2 */ /* 0x00321e00000e0000 */
[----:B01----:R1:W-:-:S15]  /*0250*/  ST.E [R6.64], R8 ;  /* 0x0000000806007985 */ /* 0x0033de000c101904 */
        /* <DEDUP_REMOVED lines=9> */
[----:B01----:R-:W-:-:S15]  /*02f0*/  IADD3 R6, P0, R9, RZ, RZ ;  /* 0x000000ff09067210 */ /* 0x003fde0007f1e0ff */
        /* <DEDUP_REMOVED lines=8> */
[----:B01----:R-:W-:-:S15]  /*0380*/  MOV R7, R9 ;  /* 0x0000000900077202 */ /* 0x003fde0000000f00 */
[----:B01----:R-:W-:-:S15]  /*0390*/  MOV R8, R10 ;  /* 0x0000000a00087202 */ /* 0x003fde0000000f00 */
[----:B01----:R-:W-:-:S15]  /*03a0*/  MOV R0, R4 ;  /* 0x0000000400007202 */ /* 0x003fde0000000f00 */
[----:B01----:R-:W-:-:S15]  /*03b0*/  MOV R3, R5 ;  /* 0x0000000500037202 */ /* 0x003fde0000000f00 */
[----:B01----:R-:W-:-:S15]  /*03c0*/  MOV R0, R0 ;  /* 0x0000000000007202 */ /* 0x003fde0000000f00 */
[----:B01----:R-:W-:-:S15]  /*03d0*/  MOV R3, R3 ;  /* 0x0000000300037202 */ /* 0x003fde0000000f00 */
        /* <DEDUP_REMOVED lines=8> */
[----:B01----:R1:W0:-:S15]  /*0460*/  LD.E R6, [R4.64] ;  /* 0x0000000404067980 */ /* 0x00321e000c101900 */
        /* <DEDUP_REMOVED lines=43> */
[----:B01----:R-:W-:-:S15]  /*0720*/  BRA `(.L_x_56) ;  /* 0x0000000000007947 */ /* 0x003fde0003800000 */
.L_x_56:
[----:B01----:R-:W-:-:S15]  /*0730*/  IADD3 R1, R1, 0x10, RZ ;  /* 0x0000001001017810 */ /* 0x003fde0007ffe0ff */
[----:B01----:R-:W-:-:S15]  /*0740*/  RET.ABS.NODEC R20 0x0 ;  /* 0x0000000014007950 */ /* 0x003fde0003e00000 */
.L_x_57:
[----:B------:R-:W-:-:S00]  /*0750*/  BRA `(.L_x_57) ;  /* 0xfffffff000007947 */ /* 0x000fc0000383ffff */
[----:B------:R-:W-:-:S00]  /*0760*/  NOP ;  /* 0x0000000000007918 */ /* 0x000fc00000000000 */
        /* <DEDUP_REMOVED lines=9> */
.L_x_515:


//--------------------- .text._ZSt7forwardIRSt23mersenne_twister_engineImLm32ELm624ELm397ELm31ELm2567483615ELm11ELm4294967295ELm7ELm2636928640ELm15ELm4022730752ELm18ELm1812433253EEEOT_RNSt16remove_referenceIS3_E4typeE --------------------------
	.section	.text._ZSt7forwardIRSt23mersenne_twister_engineImLm32ELm624ELm397ELm31ELm2567483615ELm11ELm4294967295ELm7ELm2636928640ELm15ELm4022730752ELm18ELm1812433253EEEOT_RNSt16remove_referenceIS3_E4typeE,"ax",@progbits
	.sectioninfo	@"SHI_REGISTERS=24"
	.align	128
        .global         _ZSt7forwardIRSt23mersenne_twister_engineImLm32ELm624ELm397ELm31ELm2567483615ELm11ELm4294967295ELm7ELm2636928640ELm15ELm4022730752ELm18ELm1812433253EEEOT_RNSt16remove_referenceIS3_E4typeE
        .type           _ZSt7forwardIRSt23mersenne_twister_engineImLm32ELm624ELm397ELm31ELm2567483615ELm11ELm4294967295ELm7ELm2636928640ELm15ELm4022730752ELm18ELm1812433253EEEOT_RNSt16remove_referenceIS3_E4typeE,@function
        .size           _ZSt7forwardIRSt23mersenne_twister_engineImLm32ELm624ELm397ELm31ELm2567483615ELm11ELm4294967295ELm7ELm2636928640ELm15ELm4022730752ELm18ELm1812433253EEEOT_RNSt16remove_referenceIS3_E4typeE,(.L_x_518 - _ZSt7forwardIRSt23mersenne_twister_engineImLm32ELm624ELm397ELm31ELm2567483615ELm11ELm4294967295ELm7ELm2636928640ELm15ELm4022730752ELm18ELm1812433253EEEOT_RNSt16remove_referenceIS3_E4typeE)
_ZSt7forwardIRSt23mersenne_twister_engineImLm32ELm624ELm397ELm31ELm2567483615ELm11ELm4294967295ELm7ELm2636928640ELm15ELm4022730752ELm18ELm1812433253EEEOT_RNSt16remove_referenceIS3_E4typeE:
.text._ZSt7forwardIRSt23mersenne_twister_engineImLm32ELm624ELm397ELm31ELm2567483615ELm11ELm4294967295ELm7ELm2636928640ELm15ELm4022730752ELm18ELm1812433253EEEOT_RNSt16remove_referenceIS3_E4typeE:
[----:B01----:R-:W-:-:S15]  /*0000*/  IADD3 R1, R1, -0x8, RZ ;  /* 0xfffffff801017810 */ /* 0x003fde0007ffe0ff */
[----:B01----:R1:W0:-:S15]  /*0010*/  S2R R0, SR_LMEMHIOFF ;  /* 0x0000000000007919 */ /* 0x00321e0000003700 */
[----:B01----:R-:W-:-:S15]  /*0020*/  ISETP.GE.U32.AND P0, PT, R1, R0, PT ;  /* 0x000000000100720c */ /* 0x003fde0003f06070 */
[----:B01----:R-:W-:-:S15]  /*0030*/  @P0 BRA `(.L_x_58) ;  /* 0x0000001000000947 */ /* 0x003fde0003800000 */
[----:B01----:R-:W-:-:S15]  /*0040*/  BPT.TRAP 0x1 ;  /* 0x000000040000795c */ /* 0x003fde0000300000 */
.L_x_58:
        /* <DEDUP_REMOVED lines=32> */
[----:B01----:R1:W-:-:S15]  /*0250*/  ST.E.64 [R4.64], R6 ;  /* 0x0000000604007985 */ /* 0x0033de000c101b04 */
        /* <DEDUP_REMOVED lines=8> */
[----:B01----:R1:W0:-:S15]  /*02e0*/  LD.E.64 R4, [R4.64] ;  /* 0x0000000404047980 */ /* 0x00321e000c101b00 */
[----:B01----:R-:W-:-:S15]  /*02f0*/  MOV R0, R4 ;  /* 0x0000000400007202 */ /* 0x003fde0000000f00 */
[----:B01----:R-:W-:-:S15]  /*0300*/  MOV R5, R5 ;  /* 0x0000000500057202 */ /* 0x003fde0000000f00 */
[----:B01----:R-:W-:-:S15]  /*0310*/  MOV R4, R0 ;  /* 0x0000000000047202 */ /* 0x003fde0000000f00 */
[----:B01----:R-:W-:-:S15]  /*0320*/  MOV R5, R5 ;  /* 0x0000000500057202 */ /* 0x003fde0000000f00 */
[----:B01----:R-:W-:-:S15]  /*0330*/  BRA `(.L_x_59) ;  /* 0x0000000000007947 */ /* 0x003fde0003800000 */
.L_x_59:
[----:B01----:R-:W-:-:S15]  /*0340*/  MOV R4, R4 ;  /* 0x0000000400047202 */ /* 0x003fde0000000f00 */
[----:B01----:R-:W-:-:S15]  /*0350*/  MOV R5, R5 ;  /* 0x0000000500057202 */ /* 0x003fde0000000f00 */
[----:B01----:R-:W-:-:S15]  /*0360*/  IADD3 R1, R1, 0x8, RZ ;  /* 0x0000000801017810 */ /* 0x003fde0007ffe0ff */
[----:B01----:R-:W-:-:S15]  /*0370*/  RET.ABS.NODEC R20 0x0 ;  /* 0x0000000014007950 */ /* 0x003fde0003e00000 */
.L_x_60:
        /* <DEDUP_REMOVED lines=16> */
.L_x_518:


//--------------------- .text._ZN18cooperative_groups4__v117thread_group_baseILj3EEC2Ev --------------------------
	.section	.text._ZN18cooperative_groups4__v117thread_group_baseILj3EEC2Ev,"ax",@progbits
	.sectioninfo	@"SHI_REGISTERS=24"
	.align	128
        .global         _ZN18cooperative_groups4__v117thread_group_baseILj3EEC2Ev
        .type           _ZN18cooperative_groups4__v117thread_group_baseILj3EEC2Ev,@function
        .size           _ZN18cooperative_groups4__v117thread_group_baseILj3EEC2Ev,(.L_x_547 - _ZN18cooperative_groups4__v117thread_group_baseILj3EEC2Ev)
_ZN18cooperative_groups4__v117thread_group_baseILj3EEC2Ev:
.text._ZN18cooperative_groups4__v117thread_group_baseILj3EEC2Ev:
[----:B01----:R-:W-:-:S15]  /*0000*/  IADD3 R1, R1, -0x10, RZ ;  /* 0xfffffff001017810 */ /* 0x003fde0007ffe0ff */
[----:B01----:R1:W0:-:S15]  /*0010*/  S2R R0, SR_LMEMHIOFF ;  /* 0x0000000000007919 */ /* 0x00321e0000003700 */
[----:B01----:R-:W-:-:S15]  /*0020*/  ISETP.GE.U32.AND P0, PT, R1, R0, PT ;  /* 0x000000000100720c */ /* 0x003fde0003f06070 */
[----:B01----:R-:W-:-:S15]  /*0030*/  @P0 BRA `(.L_x_61) ;  /* 0x0000001000000947 */ /* 0x003fde0003800000 */
[----:B01----:R-:W-:-:S15]  /*0040*/  BPT.TRAP 0x1 ;  /* 0x000000040000795c */ /* 0x003fde0000300000 */
.L_x_61:
[----:B01----:R1:W-:-:S15]  /*0050*/  STL [R1+0xc], R21 ;  /* 0x00000c1501007387 */ /* 0x0033de0000100800 */
[----:B01----:R1:W-:-:S15]  /*0060*/  STL [R1+0x8], R20 ;  /* 0x0000081401007387 */ /* 0x0033de0000100800 */
        /* <DEDUP_REMOVED lines=40> */
[----:B01----:R-:W-:-:S15]  /*02f0*/  MOV R6, 0x3 ;  /* 0x0000000300067802 */ /* 0x003fde0000000f00 */
[----:B01----:R-:W-:-:S15]  /*0300*/  MOV R4, R4 ;  /* 0x0000000400047202 */ /* 0x003fde0000000f00 */
[----:B01----:R-:W-:-:S15]  /*0310*/  MOV R5, R5 ;  /* 0x0000000500057202 */ /* 0x003fde0000000f00 */
[----:B01----:R-:W-:-:S15]  /*0320*/  MOV R6, R6 ;  /* 0x0000000600067202 */ /* 0x003fde0000000f00 */
[----:B01----:R-:W-:-:S15]  /*0330*/  MOV R20, 32@lo((_ZN18cooperative_groups4__v117thread_group_baseILj3EEC2Ev + .L_x_0@srel)) ;  /* 0x0000000000147802 */ /* 0x003fde0000000f00 */
[----:B01----:R-:W-:-:S15]  /*0340*/  MOV R21, 32@hi((_ZN18cooperative_groups4__v117thread_group_baseILj3EEC2Ev + .L_x_0@srel)) ;  /* 0x0000000000157802 */ /* 0x003fde0000000f00 */
[----:B01----:R-:W-:-:S15]  /*0350*/  CALL.ABS.NOINC `(_ZN18cooperative_groups4__v112thread_groupC2Ej) ;  /* 0x0000000000007943 */ /* 0x003fde0003c00000 */
.L_x_0:
[----:B01----:R1:W0:-:S15]  /*0360*/  LDL R20, [R1+0x8] ;  /* 0x0000080001147983 */ /* 0x00321e0000100800 */
[----:B01----:R1:W0:-:S15]  /*0370*/  LDL R21, [R1+0xc] ;  /* 0x00000c0001157983 */ /* 0x00321e0000100800 */
[----:B01----:R-:W-:-:S15]  /*0380*/  IADD3 R1, R1, 0x10, RZ ;  /* 0x0000001001017810 */ /* 0x003fde0007ffe0ff */
[----:B01----:R-:W-:-:S15]  /*0390*/  RET.ABS.NODEC R20 0x0 ;  /* 0x0000000014007950 */ /* 0x003fde0003e00000 */
.L_x_62:
        /* <DEDUP_REMOVED lines=14> */
.L_x_547:


//--------------------- .text._ZN18cooperative_groups4__v117thread_group_baseILj4EEC2Ev --------------------------
	.section	.text._ZN18cooperative_groups4__v117thread_group_baseILj4EEC2Ev,"ax",@progbits
	.sectioninfo	@"SHI_REGISTERS=24"
	.align	128
        .global         _ZN18cooperative_groups4__v117thread_group_baseILj4EEC2Ev
        .type           _ZN18cooperative_groups4__v117thread_group_baseILj4EEC2Ev,@function
        .size           _ZN18cooperative_groups4__v117thread_group_baseILj4EEC2Ev,(.L_x_549 - _ZN18cooperative_groups4__v117thread_group_baseILj4EEC2Ev)
_ZN18cooperative_groups4__v117thread_group_baseILj4EEC2Ev:
.text._ZN18cooperative_groups4__v117thread_group_baseILj4EEC2Ev:
[----:B01----:R-:W-:-:S15]  /*0000*/  IADD3 R1, R1, -0x10, RZ ;  /* 0xfffffff001017810 */ /* 0x003fde0007ffe0ff */
[----:B01----:R1:W0:-:S15]  /*0010*/  S2R R0, SR_LMEMHIOFF ;  /* 0x0000000000007919 */ /* 0x00321e0000003700 */
[----:B01----:R-:W-:-:S15]  /*0020*/  ISETP.GE.U32.AND P0, PT, R1, R0, PT ;  /* 0x000000000100720c */ /* 0x003fde0003f06070 */
[----:B01----:R-:W-:-:S15]  /*0030*/  @P0 BRA `(.L_x_63) ;  /* 0x0000001000000947 */ /* 0x003fde0003800000 */
[----:B01----:R-:W-:-:S15]  /*0040*/  BPT.TRAP 0x1 ;  /* 0x000000040000795c */ /* 0x003fde0000300000 */
.L_x_63:
        /* <DEDUP_REMOVED lines=46> */
[----:B01----:R-:W-:-:S15]  /*0330*/  MOV R20, 32@lo((_ZN18cooperative_groups4__v117thread_group_baseILj4EEC2Ev + .L_x_1@srel)) ;  /* 0x0000000000147802 */ /* 0x003fde0000000f00 */
[----:B01----:R-:W-:-:S15]  /*0340*/  MOV R21, 32@hi((_ZN18cooperative_groups4__v117thread_group_baseILj4EEC2Ev + .L_x_1@srel)) ;  /* 0x0000000000157802 */ /* 0x003fde0000000f00 */
[----:B01----:R-:W-:-:S15]  /*0350*/  CALL.ABS.NOINC `(_ZN18cooperative_groups4__v112thread_groupC2Ej) ;  /* 0x0000000000007943 */ /* 0x003fde0003c00000 */
.L_x_1:
[----:B01----:R1:W0:-:S15]  /*0360*/  LDL R20, [R1+0x8] ;  /* 0x0000080001147983 */ /* 0x00321e0000100800 */
[----:B01----:R1:W0:-:S15]  /*0370*/  LDL R21, [R1+0xc] ;  /* 0x00000c0001157983 */ /* 0x00321e0000100800 */
[----:B01----:R-:W-:-:S15]  /*0380*/  IADD3 R1, R1, 0x10, RZ ;  /* 0x0000001001017810 */ /* 0x003fde0007ffe0ff */
[----:B01----:R-:W-:-:S15]  /*0390*/  RET.ABS.NODEC R20 0x0 ;  /* 0x0000000014007950 */ /* 0x003fde0003e00000 */
.L_x_64:
        /* <DEDUP_REMOVED lines=14> */
.L_x_549:


//--------------------- .text._ZN18cooperative_groups4__v17details22thread_block_tile_implILj32EvLb0EEC2ILj32ENS0_12thread_blockELb0EEERKNS2_IXT_ET0_XT1_EEE --------------------------
	.section	.text._ZN18cooperative_groups4__v17details22thread_block_tile_implILj32EvLb0EEC2ILj32ENS0_12thread_blockELb0EEERKNS2_IXT_ET0_XT1_EEE,"ax",@progbits
	.sectioninfo	@"SHI_REGISTERS=26"
	.align	128
        .global         _ZN18cooperative_groups4__v17details22thread_block_tile_implILj32EvLb0EEC2ILj32ENS0_12thread_blockELb0EEERKNS2_IXT_ET0_XT1_EEE
        .type           _ZN18cooperative_groups4__v17details22thread_block_tile_implILj32EvLb0EEC2ILj32ENS0_12thread_blockELb0EEERKNS2_IXT_ET0_XT1_EEE,@function
        .size           _ZN18cooperative_groups4__v17details22thread_block_tile_implILj32EvLb0EEC2ILj32ENS0_12thread_blockELb0EEERKNS2_IXT_ET0_XT1_EEE,(.L_x_550 - _ZN18cooperative_groups4__v17details22thread_block_tile_implILj32EvLb0EEC2ILj32ENS0_12thread_blockELb0EEERKNS2_IXT_ET0_XT1_EEE)
_ZN18cooperative_groups4__v17details22thread_block_tile_implILj32EvLb0EEC2ILj32ENS0_12thread_blockELb0EEERKNS2_IXT_ET0_XT1_EEE:
.text._ZN18cooperative_groups4__v17details22thread_block_tile_implILj32EvLb0EEC2ILj32ENS0_12thread_blockELb0EEERKNS2_IXT_ET0_XT1_EEE:
[----:B01----:R-:W-:-:S15]  /*0000*/  IADD3 R1, R1, -0x70, RZ ;  /* 0xffffff9001017810 */ /* 0x003fde0007ffe0ff */
[----:B01----:R1:W0:-:S15]  /*0010*/  S2R R0, SR_LMEMHIOFF ;  /* 0x0000000000007919 */ /* 0x00321e0000003700 */
[----:B01----:R-:W-:-:S15]  /*0020*/  ISETP.GE.U32.AND P0, PT, R1, R0, PT ;  /* 0x000000000100720c */ /* 0x003fde0003f06070 */
[----:B01----:R-:W-:-:S15]  /*0030*/  @P0 BRA `(.L_x_65) ;  /* 0x0000001000000947 */ /* 0x003fde0003800000 */
[----:B01----:R-:W-:-:S15]  /*0040*/  BPT.TRAP 0x1 ;  /* 0x000000040000795c */ /* 0x003fde0000300000 */
.L_x_65:
[----:B01----:R1:W-:-:S15]  /*0050*/  STL [R1+0x6c], R23 ;  /* 0x00006c1701007387 */ /* 0x0033de0000100800 */
[----:B01----:R1:W-:-:S15]  /*0060*/  STL [R1+0x68], R22 ;  /* 0x0000681601007387 */ /* 0x0033de0000100800 */
[----:B01----:R1:W-:-:S15]  /*0070*/  STL [R1+0x64], R21 ;  /* 0x0000641501007387 */ /* 0x0033de0000100800 */
[----:B01----:R1:W-:-:S15]  /*0080*/  STL [R1+0x60], R20 ;  /* 0x0000601401007387 */ /* 0x0033de0000100800 */
[----:B01----:R1:W-:-:S15]  /*0090*/  STL [R1+0x5c], R18 ;  /* 0x00005c1201007387 */ /* 0x0033de0000100800 */
[----:B01----:R1:W-:-:S15]  /*00a0*/  STL [R1+0x58], R17 ;  /* 0x0000581101007387 */ /* 0x0033de0000100800 */
[----:B01----:R1:W-:-:S15]  /*00b0*/  STL [R1+0x54], R16 ;  /* 0x0000541001007387 */ /* 0x0033de0000100800 */
[----:B01----:R1:W-:-:S15]  /*00c0*/  STL [R1+0x50], R2 ;  /* 0x0000500201007387 */ /* 0x0033de0000100800 */
        /* <DEDUP_REMOVED lines=53> */
[----:B01----:R1:W0:-:S15]  /*0420*/  S2R R6, SR_TID.X ;  /* 0x0000000000067919 */ /* 0x00321e0000002100 */
        /* <DEDUP_REMOVED lines=10> */
[----:B01----:R1:W0:-:S15]  /*04d0*/  S2R R6, SR_TID.Y ;  /* 0x0000000000067919 */ /* 0x00321e0000002200 */
        /* <DEDUP_REMOVED lines=10> */
[----:B01----:R1:W0:-:S15]  /*0580*/  S2R R6, SR_TID.Z ;  /* 0x0000000000067919 */ /* 0x00321e0000002300 */
        /* <DEDUP_REMOVED lines=50> */
[----:B01----:R-:W-:-:S15]  /*08b0*/  MOV R20, 32@lo((_ZN18cooperative_groups4__v17details22thread_block_tile_implILj32EvLb0EEC2ILj32ENS0_12thread_blockELb0EEERKNS2_IXT_ET0_XT1_EEE + .L_x_2@srel)) ;  /* 0x0000000000147802 */ /* 0x003fde0000000f00 */
[----:B01----:R-:W-:-:S15]  /*08c0*/  MOV R21, 32@hi((_ZN18cooperative_groups4__v17details22thread_block_tile_implILj32EvLb0EEC2ILj32ENS0_12thread_blockELb0EEERKNS2_IXT_ET0_XT1_EEE + .L_x_2@srel)) ;  /* 0x0000000000157802 */ /* 0x003fde0000000f00 */
[----:B01----:R-:W-:-:S15]  /*08d0*/  CALL.ABS.NOINC `(_ZN4dim3C1E5uint3) ;  /* 0x0000000000007943 */ /* 0x003fde0003c00000 */
.L_x_2:
        /* <DEDUP_REMOVED lines=27> */
[----:B01----:R-:W-:-:S15]  /*0a90*/  MOV R0, c[0x0][0x0] ;  /* 0x0000000000007a02 */ /* 0x003fde0000000f00 */
        /* <DEDUP_REMOVED lines=128> */
[----:B01----:R-:W-:-:S15]  /*12a0*/  IMAD R0, R0, R4, RZ ;  /* 0x0000000400007224 */ /* 0x003fde00078e02ff */
        /* <DEDUP_REMOVED lines=29> */
[----:B01----:R-:W-:-:S15]  /*1480*/  IADD3 R0, R0, R3, RZ ;  /* 0x0000000300007210 */ /* 0x003fde0007ffe0ff */
        /* <DEDUP_REMOVED lines=9> */
[----:B01----:R-:W-:-:S15]  /*1520*/  IADD3 R0, R0, R4, RZ ;  /* 0x0000000400007210 */ /* 0x003fde0007ffe0ff */
[----:B01----:R-:W-:-:S15]  /*1530*/  MOV R0, R0 ;  /* 0x0000000000007202 */ /* 0x003fde0000000f00 */
[----:B01----:R-:W-:-:S15]  /*1540*/  MOV R0, R0 ;  /* 0x0000000000007202 */ /* 0x003fde0000000f00 */
[----:B01----:R-:W-:-:S15]  /*1550*/  MOV R0, R0 ;  /* 0x0000000000007202 */ /* 0x003fde0000000f00 */
[----:B01----:R-:W-:-:S15]  /*1560*/  MOV R3, 0x20 ;  /* 0x0000002000037802 */ /* 0x003fde0000000f00 */
[----:B01----:R-:W-:-:S15]  /*1570*/  MOV R0, R0 ;  /* 0x0000000000007202 */ /* 0x003fde0000000f00 */
[----:B01----:R-:W-:-:S15]  /*1580*/  MOV R3, R3 ;  /* 0x0000000300037202 */ /* 0x003fde0000000f00 */
[----:B01----:R-:W-:-:S15]  /*1590*/  MOV R0, R0 ;  /* 0x0000000000007202 */ /* 0x003fde0000000f00 */
[----:B01----:R-:W-:-:S15]  /*15a0*/  MOV R3, R3 ;  /* 0x0000000300037202 */ /* 0x003fde0000000f00 */
[----:B01----:R-:W-:-:S15]  /*15b0*/  MOV R0, R0 ;  /* 0x0000000000007202 */ /* 0x003fde0000000f00 */
[----:B01----:R-:W-:-:S15]  /*15c0*/  MOV R3, R3 ;  /* 0x0000000300037202 */ /* 0x003fde0000000f00 */
[----:B01----:R1:W0:-:S15]  /*15d0*/  I2F.U32.RP R4, R3 ;  /* 0x0000000300047306 */ /* 0x00321e0000209000 */
[----:B01----:R1:W0:-:S15]  /*15e0*/  MUFU.RCP R4, R4 ;  /* 0x0000000400047308 */ /* 0x00321e0000001000 */
[----:B01----:R-:W-:-:S15]  /*15f0*/  MOV R4, R4 ;  /* 0x0000000400047202 */ /* 0x003fde0000000f00 */
[----:B01----:R-:W-:-:S15]  /*1600*/  IADD3 R4, R4, 0xffffffe, RZ ;  /* 0x0ffffffe04047810 */ /* 0x003fde0007ffe0ff */
[----:B01----:R-:W-:-:S15]  /*1610*/  MOV R4, R4 ;  /* 0x0000000400047202 */ /* 0x003fde0000000f00 */
[----:B01----:R1:W0:-:S15]  /*1620*/  F2I.FTZ.U32.TRUNC.NTZ R4, R4 ;  /* 0x0000000400047305 */ /* 0x00321e000021f000 */
[----:B01----:R-:W-:-:S15]  /*1630*/  IMAD.U32 R5, R4, R3, RZ ;  /* 0x0000000304057224 */ /* 0x003fde00078e00ff */
[----:B01----:R-:W-:-:S15]  /*1640*/  IADD3 R5, RZ, -R5, RZ ;  /* 0x80000005ff057210 */ /* 0x003fde0007ffe0ff */
[----:B01----:R-:W-:-:S15]  /*1650*/  MOV R5, R5 ;  /* 0x0000000500057202 */ /* 0x003fde0000000f00 */
[----:B01----:R-:W-:-:S15]  /*1660*/  MOV R5, R5 ;  /* 0x0000000500057202 */ /* 0x003fde0000000f00 */
[----:B01----:R-:W-:-:S15]  /*1670*/  IMAD.HI.U32 R5, R4, R5, RZ ;  /* 0x0000000504057227 */ /* 0x003fde00078e00ff */
[----:B01----:R-:W-:-:S15]  /*1680*/  IADD3 R5, R4, R5, RZ ;  /* 0x0000000504057210 */ /* 0x003fde0007ffe0ff */
[----:B01----:R-:W-:-:S15]  /*1690*/  IMAD.HI.U32 R5, R5, R0, RZ ;  /* 0x0000000005057227 */ /* 0x003fde00078e00ff */
[----:B01----:R-:W-:-:S15]  /*16a0*/  IMAD.U32 R4, R5, R3, RZ ;  /* 0x0000000305047224 */ /* 0x003fde00078e00ff */
[----:B01----:R-:W-:-:S15]  /*16b0*/  IADD3 R6, R5, 0x1, RZ ;  /* 0x0000000105067810 */ /* 0x003fde0007ffe0ff */
[----:B01----:R-:W-:-:S15]  /*16c0*/  IADD3 R4, R0, -R4, RZ ;  /* 0x8000000400047210 */ /* 0x003fde0007ffe0ff */
[----:B01----:R-:W-:-:S15]  /*16d0*/  ISETP.GE.U32.AND P0, PT, R4, R3, PT ;  /* 0x000000030400720c */ /* 0x003fde0003f06070 */
[----:B01----:R-:W-:-:S15]  /*16e0*/  SEL R6, R6, R5, P0 ;  /* 0x0000000506067207 */ /* 0x003fde0000000000 */
[----:B01----:R-:W-:-:S15]  /*16f0*/  IADD3 R0, R6, 0x1, RZ ;  /* 0x0000000106007810 */ /* 0x003fde0007ffe0ff */
[----:B01----:R-:W-:-:S15]  /*1700*/  IADD3 R5, R4, -R3, RZ ;  /* 0x8000000304057210 */ /* 0x003fde0007ffe0ff */
[----:B01----:R-:W-:-:S15]  /*1710*/  SEL R5, R5, R4, P0 ;  /* 0x0000000405057207 */ /* 0x003fde0000000000 */
[----:B01----:R-:W-:-:S15]  /*1720*/  ISETP.GE.U32.AND P0, PT, R5, R3, PT ;  /* 0x000000030500720c */ /* 0x003fde0003f06070 */
[----:B01----:R-:W-:-:S15]  /*1730*/  SEL R0, R0, R6, P0 ;  /* 0x0000000600007207 */ /* 0x003fde0000000000 */
[----:B01----:R-:W-:-:S15]  /*1740*/  MOV R4, RZ ;  /* 0x000000ff00047202 */ /* 0x003fde0000000f00 */
[----:B01----:R-:W-:-:S15]  /*1750*/  ISETP.NE.U32.AND P0, PT, R3, R4, PT ;  /* 0x000000040300720c */ /* 0x003fde0003f05070 */
[----:B01----:R-:W-:-:S15]  /*1760*/  LOP3.LUT R3, RZ, R3, RZ, 0x33, !PT ;  /* 0x00000003ff037212 */ /* 0x003fde00078e33ff */
[----:B01----:R-:W-:-:S15]  /*1770*/  PLOP3.LUT P0, PT, P0, PT, PT, 0x8, 0x0 ;  /* 0x000000000000781c */ /* 0x003fde000070e170 */
[----:B01----:R-:W-:-:S15]  /*1780*/  SEL R0, R3, R0, P0 ;  /* 0x0000000003007207 */ /* 0x003fde0000000000 */
[----:B01----:R-:W-:-:S15]  /*1790*/  MOV R0, R0 ;  /* 0x0000000000007202 */ /* 0x003fde0000000f00 */
[----:B01----:R-:W-:-:S15]  /*17a0*/  MOV R0, R0 ;  /* 0x0000000000007202 */ /* 0x003fde0000000f00 */
[----:B01----:R-:W-:-:S15]  /*17b0*/  MOV R0, R0 ;  /* 0x0000000000007202 */ /* 0x003fde0000000f00 */
[----:B01----:R-:W-:-:S15]  /*17c0*/  MOV R3, c[0x0][0x0] ;  /* 0x0000000000037a02 */ /* 0x003fde0000000f00 */
[----:B01----:R-:W-:-:S15]  /*17d0*/  MOV R4, c[0x0][0x4] ;  /* 0x0000010000047a02 */ /* 0x003fde0000000f00 */
[----:B01----:R-:W-:-:S15]  /*17e0*/  IMAD R3, R3, R4, RZ ;  /* 0x0000000403037224 */ /* 0x003fde00078e02ff */
[----:B01----:R-:W-:-:S15]  /*17f0*/  MOV R4, c[0x0][0x8] ;  /* 0x0000020000047a02 */ /* 0x003fde0000000f00 */
[----:B01----:R-:W-:-:S15]  /*1800*/  IMAD R3, R3, R4, RZ ;  /* 0x0000000403037224 */ /* 0x003fde00078e02ff */
[----:B01----:R-:W-:-:S15]  /*1810*/  MOV R3, R3 ;  /* 0x0000000300037202 */ /* 0x003fde0000000f00 */
[----:B01----:R-:W-:-:S15]  /*1820*/  MOV R3, R3 ;  /* 0x0000000300037202 */ /* 0x003fde0000000f00 */
[----:B01----:R-:W-:-:S15]  /*1830*/  IADD3 R3, R3, 0x20, RZ ;  /* 0x0000002003037810 */ /* 0x003fde0007ffe0ff */
[----:B01----:R-:W-:-:S15]  /*1840*/  IADD3 R3, R3, -0x1, RZ ;  /* 0xffffffff03037810 */ /* 0x003fde0007ffe0ff */
        /* <DEDUP_REMOVED lines=46> */
[----:B01----:R-:W-:-:S15]  /*1b30*/  CALL.ABS.NOINC `(_ZN18cooperative_groups4__v131__single_warp_thread_block_tileILj32EvEC2Ejj) ;  /* 0x0000000000007943 */ /* 0x003fde0003c00000 */
.L_x_3:
[----:B01----:R1:W0:-:S15]  /*1b40*/  LDL R2, [R1+0x50] ;  /* 0x0000500001027983 */ /* 0x00321e0000100800 */
[----:B01----:R1:W0:-:S15]  /*1b50*/  LDL R16, [R1+0x54] ;  /* 0x0000540001107983 */ /* 0x00321e0000100800 */
[----:B01----:R1:W0:-:S15]  /*1b60*/  LDL R17, [R1+0x58] ;  /* 0x0000580001117983 */ /* 0x00321e0000100800 */
[----:B01----:R1:W0:-:S15]  /*1b70*/  LDL R18, [R1+0x5c] ;  /* 0x00005c0001127983 */ /* 0x00321e0000100800 */
[----:B01----:R1:W0:-:S15]  /*1b80*/  LDL R20, [R1+0x60] ;  /* 0x0000600001147983 */ /* 0x00321e0000100800 */
[----:B01----:R1:W0:-:S15]  /*1b90*/  LDL R21, [R1+0x64] ;  /* 0x0000640001157983 */ /* 0x00321e0000100800 */
[----:B01----:R1:W0:-:S15]  /*1ba0*/  LDL R22, [R1+0x68] ;  /* 0x0000680001167983 */ /* 0x00321e0000100800 */
[----:B01----:R1:W0:-:S15]  /*1bb0*/  LDL R23, [R1+0x6c] ;  /* 0x00006c0001177983 */ /* 0x00321e0000100800 */
[----:B01----:R-:W-:-:S15]  /*1bc0*/  IADD3 R1, R1, 0x70, RZ ;  /* 0x0000007001017810 */ /* 0x003fde0007ffe0ff */
[----:B01----:R-:W-:-:S15]  /*1bd0*/  RET.ABS.NODEC R20 0x0 ;  /* 0x0000000014007950 */ /* 0x003fde0003e00000 */
.L_x_66:
        /* <DEDUP_REMOVED lines=10> */
.L_x_550:


//--------------------- .text._ZN18cooperative_groups4__v117thread_block_tileILj32ENS0_12thread_blockEEC2ERKS2_ --------------------------
	.section	.text._ZN18cooperative_groups4__v117thread_block_tileILj32ENS0_12thread_blockEEC2ERKS2_,"ax",@progbits
	.sectioninfo	@"SHI_REGISTERS=24"
	.align	128
        .global         _ZN18cooperative_groups4__v117thread_block_tileILj32ENS0_12thread_blockEEC2ERKS2_
        .type           _ZN18cooperative_groups4__v117thread_block_tileILj32ENS0_12thread_blockEEC2ERKS2_,@function
        .size           _ZN18cooperative_groups4__v117thread_block_tileILj32ENS0_12thread_blockEEC2ERKS2_,(.L_x_552 - _ZN18cooperative_groups4__v117thread_block_tileILj32ENS0_12thread_blockEEC2ERKS2_)
_ZN18cooperative_groups4__v117thread_block_tileILj32ENS0_12thread_blockEEC2ERKS2_:
.text._ZN18cooperative_groups4__v117thread_block_tileILj32ENS0_12thread_blockEEC2ERKS2_:
[----:B01----:R-:W-:-:S15]  /*0000*/  IADD3 R1, R1, -0x18, RZ ;  /* 0xffffffe801017810 */ /* 0x003fde0007ffe0ff */
[----:B01----:R1:W0:-:S15]  /*0010*/  S2R R0, SR_LMEMHIOFF ;  /* 0x0000000000007919 */ /* 0x00321e0000003700 */
[----:B01----:R-:W-:-:S15]  /*0020*/  ISETP.GE.U32.AND P0, PT, R1, R0, PT ;  /* 0x000000000100720c */ /* 0x003fde0003f06070 */
[----:B01----:R-:W-:-:S15]  /*0030*/  @P0 BRA `(.L_x_67) ;  /* 0x0000001000000947 */ /* 0x003fde0003800000 */
[----:B01----:R-:W-:-:S15]  /*0040*/  BPT.TRAP 0x1 ;  /* 0x000000040000795c */ /* 0x003fde0000300000 */
.L_x_67:
        /* <DEDUP_REMOVED lines=70> */
[----:B01----:R-:W-:-:S15]  /*04b0*/  MOV R6, R6 ;  /* 0x0000000600067202 */ /* 0x003fde0000000f00 */
[----:B01----:R-:W-:-:S15]  /*04c0*/  MOV R7, R7 ;  /* 0x0000000700077202 */ /* 0x003fde0000000f00 */
[----:B01----:R-:W-:-:S15]  /*04d0*/  MOV R20, 32@lo((_ZN18cooperative_groups4__v117thread_block_tileILj32ENS0_12thread_blockEEC2ERKS2_ + .L_x_4@srel)) ;  /* 0x0000000000147802 */ /* 0x003fde0000000f00 */
[----:B01----:R-:W-:-:S15]  /*04e0*/  MOV R21, 32@hi((_ZN18cooperative_groups4__v117thread_block_tileILj32ENS0_12thread_blockEEC2ERKS2_ + .L_x_4@srel)) ;  /* 0x0000000000157802 */ /* 0x003fde0000000f00 */
[----:B01----:R-:W-:-:S15]  /*04f0*/  CALL.ABS.NOINC `(_ZN18cooperative_groups4__v17details22thread_block_tile_implILj32ENS0_12thread_blockELb0EEC2ERKS3_) ;  /* 0x0000000000007943 */ /* 0x003fde0003c00000 */
.L_x_4:
[----:B01----:R1:W0:-:S15]  /*0500*/  LDL R20, [R1+0x10] ;  /* 0x0000100001147983 */ /* 0x00321e0000100800 */
[----:B01----:R1:W0:-:S15]  /*0510*/  LDL R21, [R1+0x14] ;  /* 0x0000140001157983 */ /* 0x00321e0000100800 */
[----:B01----:R-:W-:-:S15]  /*0520*/  IADD3 R1, R1, 0x18, RZ ;  /* 0x0000001801017810 */ /* 0x003fde0007ffe0ff */
[----:B01----:R-:W-:-:S15]  /*0530*/  RET.ABS.NODEC R20 0x0 ;  /* 0x0000000014007950 */ /* 0x003fde0003e00000 */
.L_x_68:
        /* <DEDUP_REMOVED lines=12> */
.L_x_552:


//--------------------- .text._ZSt12__get_helperILm0ESt23mersenne_twister_engineImLm32ELm624ELm397ELm31ELm2567483615ELm11ELm4294967295ELm7ELm2636928640ELm15ELm4022730752ELm18ELm1812433253EEJEERT0_RSt11_Tuple_implIXT_EJS2_DpT1_EE --------------------------
	.section	.text._ZSt12__get_helperILm0ESt23mersenne_twister_engineImLm32ELm624ELm397ELm31ELm2567483615ELm11ELm4294967295ELm7ELm2636928640ELm15ELm4022730752ELm18ELm1812433253EEJEERT0_RSt11_Tuple_implIXT_EJS2_DpT1_EE,"ax",@progbits
	.sectioninfo	@"SHI_REGISTERS=24"
	.align	128
        .global         _ZSt12__get_helperILm0ESt23mersenne_twister_engineImLm32ELm624ELm397ELm31ELm2567483615ELm11ELm4294967295ELm7ELm2636928640ELm15ELm4022730752ELm18ELm1812433253EEJEERT0_RSt11_Tuple_implIXT_EJS2_DpT1_EE
        .type           _ZSt12__get_helperILm0ESt23mersenne_twister_engineImLm32ELm624ELm397ELm31ELm2567483615ELm11ELm4294967295ELm7ELm2636928640ELm15ELm4022730752ELm18ELm1812433253EEJEERT0_RSt11_Tuple_implIXT_EJS2_DpT1_EE,@function
        .size           _ZSt12__get_helperILm0ESt23mersenne_twister_engineImLm32ELm624ELm397ELm31ELm2567483615ELm11ELm4294967295ELm7ELm2636928640ELm15ELm4022730752ELm18ELm1812433253EEJEERT0_RSt11_Tuple_implIXT_EJS2_DpT1_EE,(.L_x_531 - _ZSt12__get_helperILm0ESt23mersenne_twister_engineImLm32ELm624ELm397ELm31ELm2567483615ELm11ELm4294967295ELm7ELm2636928640ELm15ELm4022730752ELm18ELm1812433253EEJEERT0_RSt11_Tuple_implIXT_EJS2_DpT1_EE)
_ZSt12__get_helperILm0ESt23mersenne_twister_engineImLm32ELm624ELm397ELm31ELm2567483615ELm11ELm4294967295ELm7ELm2636928640ELm15ELm4022730752ELm18ELm1812433253EEJEERT0_RSt11_Tuple_implIXT_EJS2_DpT1_EE:
.text._ZSt12__get_helperILm0ESt23mersenne_twister_engineImLm32ELm624ELm397ELm31ELm2567483615ELm11ELm4294967295ELm7ELm2636928640ELm15ELm4022730752ELm18ELm1812433253EEJEERT0_RSt11_Tuple_implIXT_EJS2_DpT1_EE:
[----:B01----:R-:W-:-:S15]  /*0000*/  IADD3 R1, R1, -0x10, RZ ;  /* 0xfffffff001017810 */ /* 0x003fde0007ffe0ff */
[----:B01----:R1:W0:-:S15]  /*0010*/  S2R R0, SR_LMEMHIOFF ;  /* 0x0000000000007919 */ /* 0x00321e0000003700 */
[----:B01----:R-:W-:-:S15]  /*0020*/  ISETP.GE.U32.AND P0, PT, R1, R0, PT ;  /* 0x000000000100720c */ /* 0x003fde0003f06070 */
[----:B01----:R-:W-:-:S15]  /*0030*/  @P0 BRA `(.L_x_69) ;  /* 0x0000001000000947 */ /* 0x003fde0003800000 */
[----:B01----:R-:W-:-:S15]  /*0040*/  BPT.TRAP 0x1 ;  /* 0x000000040000795c */ /* 0x003fde0000300000 */
.L_x_69:
[----:B01----:R1:W-:-:S15]  /*0050*/  STL [R1+0xc], R21 ;  /* 0x00000c1501007387 */ /* 0x0033de0000100800 */
[----:B01----:R1:W-:-:S15]  /*0060*/  STL [R1+0x8], R20 ;  /* 0x0000081401007387 */ /* 0x0033de0000100800 */
[----:B01----:R1:W-:-:S15]  /*0070*/  STL [R1+0x4], R16 ;  /* 0x0000041001007387 */ /* 0x0033de0000100800 */
[----:B01----:R1:W-:-:S15]  /*0080*/  STL [R1], R2 ;  /* 0x0000000201007387 */ /* 0x0033de0000100800 */
        /* <DEDUP_REMOVED lines=10> */
[----:B01----:R-:W-:-:S15]  /*0130*/  MOV R20, 32@lo((_ZSt12__get_helperILm0ESt23mersenne_twister_engineImLm32ELm624ELm397ELm31ELm2567483615ELm11ELm4294967295ELm7ELm2636928640ELm15ELm4022730752ELm18ELm1812433253EEJEERT0_RSt11_Tuple_implIXT_EJS2_DpT1_EE + .L_x_5@srel)) ;  /* 0x0000000000147802 */ /* 0x003fde0000000f00 */
[----:B01----:R-:W-:-:S15]  /*0140*/  MOV R21, 32@hi((_ZSt12__get_helperILm0ESt23mersenne_twister_engineImLm32ELm624ELm397ELm31ELm2567483615ELm11ELm4294967295ELm7ELm2636928640ELm15ELm4022730752ELm18ELm1812433253EEJEERT0_RSt11_Tuple_implIXT_EJS2_DpT1_EE + .L_x_5@srel)) ;  /* 0x0000000000157802 */ /* 0x003fde0000000f00 */
[----:B01----:R-:W-:-:S15]  /*0150*/  CALL.ABS.NOINC `(_ZNSt11_Tuple_implILm0EJSt23mersenne_twister_engineImLm32ELm624ELm397ELm31ELm2567483615ELm11ELm4294967295ELm7ELm2636928640ELm15ELm4022730752ELm18ELm1812433253EEEE7_M_headERS2_) ;  /* 0x0000000000007943 */ /* 0x003fde0003c00000 */
.L_x_5:
[----:B01----:R-:W-:-:S15]  /*0160*/  MOV R4, R4 ;  /* 0x0000000400047202 */ /* 0x003fde0000000f00 */
[----:B01----:R-:W-:-:S15]  /*0170*/  MOV R5, R5 ;  /* 0x0000000500057202 */ /* 0x003fde0000000f00 */
[----:B01----:R-:W-:-:S15]  /*0180*/  MOV R4, R4 ;  /* 0x0000000400047202 */ /* 0x003fde0000000f00 */
[----:B01----:R-:W-:-:S15]  /*0190*/  MOV R5, R5 ;  /* 0x0000000500057202 */ /* 0x003fde0000000f00 */
[----:B01----:R-:W-:-:S15]  /*01a0*/  BRA `(.L_x_70) ;  /* 0x0000000000007947 */ /* 0x003fde0003800000 */
.L_x_70:
[----:B01----:R-:W-:-:S15]  /*01b0*/  MOV R4, R4 ;  /* 0x0000000400047202 */ /* 0x003fde0000000f00 */
[----:B01----:R-:W-:-:S15]  /*01c0*/  MOV R5, R5 ;  /* 0x0000000500057202 */ /* 0x003fde0000000f00 */
[----:B01----:R1:W0:-:S15]  /*01d0*/  LDL R2, [R1] ;  /* 0x0000000001027983 */ /* 0x00321e0000100800 */
[----:B01----:R1:W0:-:S15]  /*01e0*/  LDL R16, [R1+0x4] ;  /* 0x0000040001107983 */ /* 0x00321e0000100800 */
[----:B01----:R1:W0:-:S15]  /*01f0*/  LDL R20, [R1+0x8] ;  /* 0x0000080001147983 */ /* 0x00321e0000100800 */
[----:B01----:R1:W0:-:S15]  /*0200*/  LDL R21, [R1+0xc] ;  /* 0x00000c0001157983 */ /* 0x00321e0000100800 */
[----:B01----:R-:W-:-:S15]  /*0210*/  IADD3 R1, R1, 0x10, RZ ;  /* 0x0000001001017810 */ /* 0x003fde0007ffe0ff */
[----:B01----:R-:W-:-:S15]  /*0220*/  RET.ABS.NODEC R20 0x0 ;  /* 0x0000000014007950 */ /* 0x003fde0003e00000 */
.L_x_71:
        /* <DEDUP_REMOVED lines=13> */
.L_x_531:


//--------------------- .text._ZSt13__invoke_implIiRSt24uniform_int_distributionIiEJRSt23mersenne_twister_engineImLm32ELm624ELm397ELm31ELm2567483615ELm11ELm4294967295ELm7ELm2636928640ELm15ELm4022730752ELm18ELm1812433253EEEET_St14__invoke_otherOT0_DpOT1_ --------------------------
	.section	.text._ZSt13__invoke_implIiRSt24uniform_int_distributionIiEJRSt23mersenne_twister_engineImLm32ELm624ELm397ELm31ELm2567483615ELm11ELm4294967295ELm7ELm2636928640ELm15ELm4022730752ELm18ELm1812433253EEEET_St14__invoke_otherOT0_DpOT1_,"ax",@progbits
	.sectioninfo	@"SHI_REGISTERS=26"
	.align	128
        .global         _ZSt13__invoke_implIiRSt24uniform_int_distributionIiEJRSt23mersenne_twister_engineImLm32ELm624ELm397ELm31ELm2567483615ELm11ELm4294967295ELm7ELm2636928640ELm15ELm4022730752ELm18ELm1812433253EEEET_St14__invoke_otherOT0_DpOT1_
        .type           _ZSt13__invoke_implIiRSt24uniform_int_distributionIiEJRSt23mersenne_twister_engineImLm32ELm624ELm397ELm31ELm2567483615ELm11ELm4294967295ELm7ELm2636928640ELm15ELm4022730752ELm18ELm1812433253EEEET_St14__invoke_otherOT0_DpOT1_,@function
        .size           _ZSt13__invoke_implIiRSt24uniform_int_distributionIiEJRSt23mersenne_twister_engineImLm32ELm624ELm397ELm31ELm2567483615ELm11ELm4294967295ELm7ELm2636928640ELm15ELm4022730752ELm18ELm1812433253EEEET_St14__invoke_otherOT0_DpOT1_,(.L_x_533 - _ZSt13__invoke_implIiRSt24uniform_int_distributionIiEJRSt23mersenne_twister_engineImLm32ELm624ELm397ELm31ELm2567483615ELm11ELm4294967295ELm7ELm2636928640ELm15ELm4022730752ELm18ELm1812433253EEEET_St14__invoke_otherOT0_DpOT1_)
_ZSt13__invoke_implIiRSt24uniform_int_distributionIiEJRSt23mersenne_twister_engineImLm32ELm624ELm397ELm31ELm2567483615ELm11ELm4294967295ELm7ELm2636928640ELm15ELm4022730752ELm18ELm1812433253EEEET_St14__invoke_otherOT0_DpOT1_:
.text._ZSt13__invoke_implIiRSt24uniform_int_distributionIiEJRSt23mersenne_twister_engineImLm32ELm624ELm397ELm31ELm2567483615ELm11ELm4294967295ELm7ELm2636928640ELm15ELm4022730752ELm18ELm1812433253EEEET_St14__invoke_otherOT0_DpOT1_:
[----:B01----:R-:W-:-:S15]  /*0000*/  IADD3 R1, R1, -0x28, RZ ;  /* 0xffffffd801017810 */ /* 0x003fde0007ffe0ff */
[----:B01----:R1:W0:-:S15]  /*0010*/  S2R R0, SR_LMEMHIOFF ;  /* 0x0000000000007919 */ /* 0x00321e0000003700 */
[----:B01----:R-:W-:-:S15]  /*0020*/  ISETP.GE.U32.AND P0, PT, R1, R0, PT ;  /* 0x000000000100720c */ /* 0x003fde0003f06070 */
[----:B01----:R-:W-:-:S15]  /*0030*/  @P0 BRA `(.L_x_72) ;  /* 0x0000001000000947 */ /* 0x003fde0003800000 */
[----:B01----:R-:W-:-:S15]  /*0040*/  BPT.TRAP 0x1 ;  /* 0x000000040000795c */ /* 0x003fde0000300000 */
.L_x_72:
        /* <DEDUP_REMOVED lines=31> */
[----:B01----:R-:W-:-:S15]  /*0240*/  PRMT R4, R4, 0x7770, RZ ;  /* 0x0000777004047816 */ /* 0x003fde00000000ff */
[----:B01----:R-:W-:-:S15]  /*0250*/  PRMT R0, R4, 0x7770, RZ ;  /* 0x0000777004007816 */ /* 0x003fde00000000ff */
[----:B01----:R-:W-:-:S15]  /*0260*/  PRMT R0, R0, 0x7710, RZ ;  /* 0x0000771000007816 */ /* 0x003fde00000000ff */
[----:B01----:R-:W-:-:S15]  /*0270*/  IADD3 R4, P0, R3, RZ, RZ ;  /* 0x000000ff03047210 */ /* 0x003fde0007f1e0ff */
[----:B01----:R-:W-:-:S15]  /*0280*/  IADD3.X R5, R5, RZ, RZ, P0, !PT ;  /* 0x000000ff05057210 */ /* 0x003fde00007fe4ff */
[----:B01----:R-:W-:-:S15]  /*0290*/  MOV R4, R4 ;  /* 0x0000000400047202 */ /* 0x003fde0000000f00 */
[----:B01----:R-:W-:-:S15]  /*02a0*/  MOV R5, R5 ;  /* 0x0000000500057202 */ /* 0x003fde0000000f00 */
[----:B01----:R-:W-:-:S15]  /*02b0*/  PRMT R0, R0, 0x7610, R0 ;  /* 0x0000761000007816 */ /* 0x003fde0000000000 */
[----:B01----:R-:W-:-:S15]  /*02c0*/  MOV R4, R4 ;  /* 0x0000000400047202 */ /* 0x003fde0000000f00 */
[----:B01----:R-:W-:-:S15]  /*02d0*/  MOV R5, R5 ;  /* 0x0000000500057202 */ /* 0x003fde0000000f00 */
[----:B01----:R1:W0:-:S15]  /*02e0*/  R2UR UR4, R12 ;  /* 0x000000000c0473c2 */ /* 0x00321e00000e0000 */
[----:B01----:R1:W0:-:S15]  /*02f0*/  R2UR UR5, R13 ;  /* 0x000000000d0573c2 */ /* 0x00321e00000e0000 */
[----:B01----:R1:W-:-:S15]  /*0300*/  ST.E.U8 [R4.64], R0 ;  /* 0x0000000004007985 */ /* 0x0033de000c101104 */
        /* <DEDUP_REMOVED lines=10> */
[----:B01----:R-:W-:-:S15]  /*03b0*/  MOV R20, 32@lo((_ZSt13__invoke_implIiRSt24uniform_int_distributionIiEJRSt23mersenne_twister_engineImLm32ELm624ELm397ELm31ELm2567483615ELm11ELm4294967295ELm7ELm2636928640ELm15ELm4022730752ELm18ELm1812433253EEEET_St14__invoke_otherOT0_DpOT1_ + .L_x_6@srel)) ;  /* 0x0000000000147802 */ /* 0x003fde0000000f00 */
[----:B01----:R-:W-:-:S15]  /*03c0*/  MOV R21, 32@hi((_ZSt13__invoke_implIiRSt24uniform_int_distributionIiEJRSt23mersenne_twister_engineImLm32ELm624ELm397ELm31ELm2567483615ELm11ELm4294967295ELm7ELm2636928640ELm15ELm4022730752ELm18ELm1812433253EEEET_St14__invoke_otherOT0_DpOT1_ + .L_x_6@srel)) ;  /* 0x0000000000157802 */ /* 0x003fde0000000f00 */
[----:B01----:R-:W-:-:S15]  /*03d0*/  CALL.ABS.NOINC `(_ZSt7forwardIRSt24uniform_int_distributionIiEEOT_RNSt16remove_referenceIS3_E4typeE) ;  /* 0x0000000000007943 */ /* 0x003fde0003c00000 */
.L_x_6:
        /* <DEDUP_REMOVED lines=8> */
[----:B01----:R-:W-:-:S15]  /*0460*/  CALL.ABS.NOINC `(_ZSt7forwardIRSt23mersenne_twister_engineImLm32ELm624ELm397ELm31ELm2567483615ELm11ELm4294967295ELm7ELm2636928640ELm15ELm4022730752ELm18ELm1812433253EEEOT_RNSt16remove_referenceIS3_E4typeE) ;  /* 0x0000000000007943 */ /* 0x003fde0003c00000 */
.L_x_7:
[----:B01----:R-:W-:-:S15]  /*0470*/  MOV R4, R4 ;  /* 0x0000000400047202 */ /* 0x003fde0000000f00 */
[----:B01----:R-:W-:-:S15]  /*0480*/  MOV R5, R5 ;  /* 0x0000000500057202 */ /* 0x003fde0000000f00 */
[----:B01----:R-:W-:-:S15]  /*0490*/  MOV R0, RZ ;  /* 0x000000ff00007202 */ /* 0x003fde0000000f00 */
[----:B01----:R-:W-:-:S15]  /*04a0*/  MOV R3, RZ ;  /* 0x000000ff00037202 */ /* 0x003fde0000000f00 */
        /* <DEDUP_REMOVED lines=20> */
[----:B01----:R-:W-:-:S15]  /*05f0*/  CALL.ABS.NOINC R8 ;  /* 0x0000000008007343 */ /* 0x003fde0003c00000 */
.L_x_8:
[----:B01----:R-:W-:-:S15]  /*0600*/  MOV R4, R4 ;  /* 0x0000000400047202 */ /* 0x003fde0000000f00 */
[----:B01----:R-:W-:-:S15]  /*0610*/  MOV R4, R4 ;  /* 0x0000000400047202 */ /* 0x003fde0000000f00 */
[----:B01----:R-:W-:-:S15]  /*0620*/  BRA `(.L_x_73) ;  /* 0x0000000000007947 */ /* 0x003fde0003800000 */
.L_x_73:
[----:B01----:R-:W-:-:S15]  /*0630*/  MOV R4, R4 ;  /* 0x0000000400047202 */ /* 0x003fde0000000f00 */
        /* <DEDUP_REMOVED lines=10> */
.L_x_74:
        /* <DEDUP_REMOVED lines=10> */
.L_x_533:


//--------------------- .text.cudaMalloc          --------------------------
	.section	.text.cudaMalloc,"ax",@progbits
	.sectioninfo	@"SHI_REGISTERS=24"
	.align	128
        .global         cudaMalloc
        .type           cudaMalloc,@function
        .size           cudaMalloc,(.L_x_470 - cudaMalloc)
cudaMalloc:
.text.cudaMalloc:
[----:B01----:R-:W-:-:S15]  /*0000*/  IADD3 R1, R1, -0x8, RZ ;  /* 0xfffffff801017810 */ /* 0x003fde0007ffe0ff */
[----:B01----:R1:W0:-:S15]  /*0010*/  S2R R0, SR_LMEMHIOFF ;  /* 0x0000000000007919 */ /* 0x00321e0000003700 */
[----:B01----:R-:W-:-:S15]  /*0020*/  ISETP.GE.U32.AND P0, PT, R1, R0, PT ;  /* 0x000000000100720c */ /* 0x003fde0003f06070 */
[----:B01----:R-:W-:-:S15]  /*0030*/  @P0 BRA `(.L_x_75) ;  /* 0x0000001000000947 */ /* 0x003fde0003800000 */
[----:B01----:R-:W-:-:S15]  /*0040*/  BPT.TRAP 0x1 ;  /* 0x000000040000795c */ /* 0x003fde0000300000 */
.L_x_75:
        /* <DEDUP_REMOVED lines=35> */
[----:B01----:R-:W-:-:S15]  /*0280*/  MOV R6, R6 ;  /* 0x0000000600067202 */ /* 0x003fde0000000f00 */
[----:B01----:R-:W-:-:S15]  /*0290*/  MOV R7, R7 ;  /* 0x0000000700077202 */ /* 0x003fde0000000f00 */
[----:B01----:R-:W-:-:S15]  /*02a0*/  MOV R0, 0x3e7 ;  /* 0x000003e700007802 */ /* 0x003fde0000000f00 */
[----:B01----:R-:W-:-:S15]  /*02b0*/  MOV R0, R0 ;  /* 0x0000000000007202 */ /* 0x003fde0000000f00 */
[----:B01----:R-:W-:-:S15]  /*02c0*/  MOV R4, R0 ;  /* 0x0000000000047202 */ /* 0x003fde0000000f00 */
[----:B01----:R-:W-:-:S15]  /*02d0*/  BRA `(.L_x_76) ;  /* 0x0000000000007947 */ /* 0x003fde0003800000 */
.L_x_76:
[----:B01----:R-:W-:-:S15]  /*02e0*/  MOV R4, R4 ;  /* 0x0000000400047202 */ /* 0x003fde0000000f00 */
[----:B01----:R-:W-:-:S15]  /*02f0*/  IADD3 R1, R1, 0x8, RZ ;  /* 0x0000000801017810 */ /* 0x003fde0007ffe0ff */
[----:B01----:R-:W-:-:S15]  /*0300*/  RET.ABS.NODEC R20 0x0 ;  /* 0x0000000014007950 */ /* 0x003fde0003e00000 */
.L_x_77:
        /* <DEDUP_REMOVED lines=15> */
.L_x_470:


//--------------------- .text._ZN6kernel9GEMMI8TCUILi256ELi256ELi32ELi64ELi64ELi2ELb1ELb0ELb1EEEvPKaS2_Paiii --------------------------
	.section	.text._ZN6kernel9GEMMI8TCUILi256ELi256ELi32ELi64ELi64ELi2ELb1ELb0ELb1EEEvPKaS2_Paiii,"ax",@progbits
	.sectionflags	@"SHF_BARRIERS=1"
	.sectioninfo	@"SHI_REGISTERS=74"
	.align	128
        .global         _ZN6kernel9GEMMI8TCUILi256ELi256ELi32ELi64ELi64ELi2ELb1ELb0ELb1EEEvPKaS2_Paiii
        .type           _ZN6kernel9GEMMI8TCUILi256ELi256ELi32ELi64ELi64ELi2ELb1ELb0ELb1EEEvPKaS2_Paiii,@function
        .size           _ZN6kernel9GEMMI8TCUILi256ELi256ELi32ELi64ELi64ELi2ELb1ELb0ELb1EEEvPKaS2_Paiii,(.L_x_372 - _ZN6kernel9GEMMI8TCUILi256ELi256ELi32ELi64ELi64ELi2ELb1ELb0ELb1EEEvPKaS2_Paiii)
        .other          _ZN6kernel9GEMMI8TCUILi256ELi256ELi32ELi64ELi64ELi2ELb1ELb0ELb1EEEvPKaS2_Paiii,@"STO_CUDA_ENTRY STV_DEFAULT"
_ZN6kernel9GEMMI8TCUILi256ELi256ELi32ELi64ELi64ELi2ELb1ELb0ELb1EEEvPKaS2_Paiii:
.text._ZN6kernel9GEMMI8TCUILi256ELi256ELi32ELi64ELi64ELi2ELb1ELb0ELb1EEEvPKaS2_Paiii:
[----:B01----:R-:W-:-:S15]  /*0000*/  MOV R1, c[0x0][0x28] ;  /* 0x00000a0000017a02 */ /* 0x003fde0000000f00 */
[----:B01----:R-:W-:-:S15]  /*0010*/  IADD3 R1, R1, -0x3b0, RZ ;  /* 0xfffffc5001017810 */ /* 0x003fde0007ffe0ff */
[----:B01----:R1:W0:-:S15]  /*0020*/  S2R R0, SR_LMEMHIOFF ;  /* 0x0000000000007919 */ /* 0x00321e0000003700 */
[----:B01----:R-:W-:-:S15]  /*0030*/  ISETP.GE.U32.AND P0, PT, R1, R0, PT ;  /* 0x000000000100720c */ /* 0x003fde0003f06070 */
[----:B01----:R-:W-:-:S15]  /*0040*/  @P0 BRA `(.L_x_78) ;  /* 0x0000001000000947 */ /* 0x003fde0003800000 */
[----:B01----:R-:W-:-:S15]  /*0050*/  BPT.TRAP 0x1 ;  /* 0x000000040000795c */ /* 0x003fde0000300000 */
.L_x_78:
        /* <DEDUP_REMOVED lines=14> */
[----:B01----:R-:W-:-:S15]  /*0140*/  MOV R2, 0x160 ;  /* 0x0000016000027802 */ /* 0x003fde0000000f00 */
[----:B01----:R1:W0:-:S15]  /*0150*/  LDC.64 R2, c[0x0][R2] ;  /* 0x0000000002027b82 */ /* 0x00321e0000000a00 */
[----:B01----:R-:W-:-:S15]  /*0160*/  MOV R28, R2 ;  /* 0x00000002001c7202 */ /* 0x003fde0000000f00 */
[----:B01----:R-:W-:-:S15]  /*0170*/  MOV R27, R3 ;  /* 0x00000003001b7202 */ /* 0x003fde0000000f00 */
[----:B01----:R-:W-:-:S15]  /*0180*/  MOV R28, R28 ;  /* 0x0000001c001c7202 */ /* 0x003fde0000000f00 */
[----:B01----:R-:W-:-:S15]  /*0190*/  MOV R27, R27 ;  /* 0x0000001b001b7202 */ /* 0x003fde0000000f00 */
        /* <DEDUP_REMOVED lines=13> */
[----:B01----:R1:W0:-:S15]  /*0270*/  LDC R0, c[0x0][R0] ;  /* 0x0000000000007b82 */ /* 0x00321e0000000800 */
[----:B01----:R-:W-:-:S15]  /*0280*/  MOV R0, R0 ;  /* 0x0000000000007202 */ /* 0x003fde0000000f00 */
[----:B01----:R-:W-:-:S15]  /*0290*/  MOV R2, 0x17c ;  /* 0x0000017c00027802 */ /* 0x003fde0000000f00 */
[----:B01----:R1:W0:-:S15]  /*02a0*/  LDC R2, c[0x0][R2] ;  /* 0x0000000002027b82 */ /* 0x00321e0000000800 */
[----:B01----:R-:W-:-:S15]  /*02b0*/  MOV R38, R2 ;  /* 0x0000000200267202 */ /* 0x003fde0000000f00 */
[----:B01----:R-:W-:-:S15]  /*02c0*/  MOV R2, 0x180 ;  /* 0x0000018000027802 */ /* 0x003fde0000000f00 */
[----:B01----:R1:W0:-:S15]  /*02d0*/  LDC R2, c[0x0][R2] ;  /* 0x0000000002027b82 */ /* 0x00321e0000000800 */
        /* <DEDUP_REMOVED lines=13> */
[----:B01----:R-:W-:-:S15]  /*03b0*/  BRA `(.L_x_79) ;  /* 0x0000000000007947 */ /* 0x003fde0003800000 */
.L_x_79:
        /* <DEDUP_REMOVED lines=8> */
[----:B01----:R-:W-:-:S15]  /*0440*/  MOV R0, 0x90 ;  /* 0x0000009000007802 */ /* 0x003fde0000000f00 */
[----:B01----:R1:W0:-:S15]  /*0450*/  LDC R0, c[0x0][R0] ;  /* 0x0000000000007b82 */ /* 0x00321e0000000800 */
[----:B01----:R-:W-:-:S15]  /*0460*/  MOV R0, R0 ;  /* 0x0000000000007202 */ /* 0x003fde0000000f00 */
[----:B01----:R-:W-:-:S15]  /*0470*/  MOV R0, R0 ;  /* 0x0000000000007202 */ /* 0x003fde0000000f00 */
[----:B01----:R-:W-:-:S15]  /*0480*/  MOV R0, R0 ;  /* 0x0000000000007202 */ /* 0x003fde0000000f00 */
[----:B01----:R-:W-:-:S15]  /*0490*/  MOV R3, R0 ;  /* 0x0000000000037202 */ /* 0x003fde0000000f00 */
.L_x_476:
[----:B01----:R-:W-:-:S15]  /*04a0*/  MOV R3, R3 ;  /* 0x0000000300037202 */ /* 0x003fde0000000f00 */
[----:B01----:R-:W-:-:S15]  /*04b0*/  MOV R6, R3 ;  /* 0x0000000300067202 */ /* 0x003fde0000000f00 */
[----:B01----:R-:W-:-:S15]  /*04c0*/  MOV R7, RZ ;  /* 0x000000ff00077202 */ /* 0x003fde0000000f00 */
[----:B01----:R-:W-:-:S15]  /*04d0*/  MOV R6, R6 ;  /* 0x0000000600067202 */ /* 0x003fde0000000f00 */
[----:B01----:R-:W-:-:S15]  /*04e0*/  MOV R7, R7 ;  /* 0x0000000700077202 */ /* 0x003fde0000000f00 */
[----:B01----:R-:W-:-:S15]  /*04f0*/  BRA `(.L_x_80) ;  /* 0x0000000000007947 */ /* 0x003fde0003800000 */
.L_x_80:
[----:B01----:R-:W-:-:S15]  /*0500*/  MOV R0, 0x8c ;  /* 0x0000008c00007802 */ /* 0x003fde0000000f00 */
[----:B01----:R1:W0:-:S15]  /*0510*/  LDC R0, c[0x0][R0] ;  /* 0x0000000000007b82 */ /* 0x00321e0000000800 */
[----:B01----:R-:W-:-:S15]  /*0520*/  MOV R0, R0 ;  /* 0x0000000000007202 */ /* 0x003fde0000000f00 */
[----:B01----:R-:W-:-:S15]  /*0530*/  MOV R0, R0 ;  /* 0x0000000000007202 */ /* 0x003fde0000000f00 */
[----:B01----:R-:W-:-:S15]  /*0540*/  MOV R0, R0 ;  /* 0x0000000000007202 */ /* 0x003fde0000000f00 */
[----:B01----:R-:W-:-:S15]  /*0550*/  MOV R3, R0 ;  /* 0x0000000000037202 */ /* 0x003fde0000000f00 */
.L_x_477:
[----:B01----:R-:W-:-:S15]  /*0560*/  MOV R3, R3 ;  /* 0x0000000300037202 */ /* 0x003fde0000000f00 */
[----:B01----:R-:W-:-:S15]  /*0570*/  MOV R4, R3 ;  /* 0x0000000300047202 */ /* 0x003fde0000000f00 */
[----:B01----:R-:W-:-:S15]  /*0580*/  MOV R5, RZ ;  /* 0x000000ff00057202 */ /* 0x003fde0000000f00 */
[----:B01----:R-:W-:-:S15]  /*0590*/  MOV R4, R4 ;  /* 0x0000000400047202 */ /* 0x003fde0000000f00 */
[----:B01----:R-:W-:-:S15]  /*05a0*/  MOV R5, R5 ;  /* 0x0000000500057202 */ /* 0x003fde0000000f00 */
[----:B01----:R-:W-:-:S15]  /*05b0*/  MOV R0, R4 ;  /* 0x0000000400007202 */ /* 0x003fde0000000f00 */
[----:B01----:R-:W-:-:S15]  /*05c0*/  MOV R3, R5 ;  /* 0x0000000500037202 */ /* 0x003fde0000000f00 */
[----:B01----:R-:W-:-:S15]  /*05d0*/  SHF.L.U64.HI R3, R0, 0x20, R3 ;  /* 0x0000002000037819 */ /* 0x003fde0000010203 */
[----:B01----:R-:W-:-:S15]  /*05e0*/  SHF.L.U32 R0, R0, 0x20, RZ ;  /* 0x0000002000007819 */ /* 0x003fde00000006ff */
[----:B01----:R-:W-:-:S15]  /*05f0*/  MOV R8, R6 ;  /* 0x0000000600087202 */ /* 0x003fde0000000f00 */
[----:B01----:R-:W-:-:S15]  /*0600*/  MOV R9, R7 ;  /* 0x0000000700097202 */ /* 0x003fde0000000f00 */
[----:B01----:R-:W-:-:S15]  /*0610*/  LOP3.LUT R0, R0, R8, RZ, 0xfc, !PT ;  /* 0x0000000800007212 */ /* 0x003fde00078efcff */
[----:B01----:R-:W-:-:S15]  /*0620*/  LOP3.LUT R3, R3, R9, RZ, 0xfc, !PT ;  /* 0x0000000903037212 */ /* 0x003fde00078efcff */
[----:B01----:R-:W-:-:S15]  /*0630*/  MOV R0, R0 ;  /* 0x0000000000007202 */ /* 0x003fde0000000f00 */
[----:B01----:R-:W-:-:S15]  /*0640*/  MOV R3, R3 ;  /* 0x0000000300037202 */ /* 0x003fde0000000f00 */
.L_x_475:
[----:B01----:R-:W-:-:S15]  /*0650*/  MOV R4, R0 ;  /* 0x0000000000047202 */ /* 0x003fde0000000f00 */
[----:B01----:R-:W-:-:S15]  /*0660*/  MOV R5, R3 ;  /* 0x0000000300057202 */ /* 0x003fde0000000f00 */
[----:B01----:R-:W-:-:S15]  /*0670*/  MOV R4, R4 ;  /* 0x0000000400047202 */ /* 0x003fde0000000f00 */
[----:B01----:R-:W-:-:S15]  /*0680*/  MOV R5, R5 ;  /* 0x0000000500057202 */ /* 0x003fde0000000f00 */
[----:B01----:R-:W-:-:S15]  /*0690*/  MOV R4, R4 ;  /* 0x0000000400047202 */ /* 0x003fde0000000f00 */
[----:B01----:R-:W-:-:S15]  /*06a0*/  MOV R5, R5 ;  /* 0x0000000500057202 */ /* 0x003fde0000000f00 */
.L_x_474:
[----:B01----:R-:W-:-:S15]  /*06b0*/  IADD3 R6, P0, R16, 0xb8, RZ ;  /* 0x000000b810067810 */ /* 0x003fde0007f1e0ff */
[----:B01----:R-:W-:-:S15]  /*06c0*/  IADD3.X R7, R2, RZ, RZ, P0, !PT ;  /* 0x000000ff02077210 */ /* 0x003fde00007fe4ff */
        /* <DEDUP_REMOVED lines=24> */
[----:B01----:R-:W-:-:S15]  /*0850*/  BRA `(.L_x_81) ;  /* 0x0000000000007947 */ /* 0x003fde0003800000 */
.L_x_81:
        /* <DEDUP_REMOVED lines=13> */
[----:B01----:R-:W-:-:S15]  /*0930*/  MOV R20, 32@lo((_ZN6kernel9GEMMI8TCUILi256ELi256ELi32ELi64ELi64ELi2ELb1ELb0ELb1EEEvPKaS2_Paiii + .L_x_9@srel)) ;  /* 0x0000000000147802 */ /* 0x003fde0000000f00 */
[----:B01----:R-:W-:-:S15]  /*0940*/  MOV R21, 32@hi((_ZN6kernel9GEMMI8TCUILi256ELi256ELi32ELi64ELi64ELi2ELb1ELb0ELb1EEEvPKaS2_Paiii + .L_x_9@srel)) ;  /* 0x0000000000157802 */ /* 0x003fde0000000f00 */
[----:B01----:R-:W-:-:S15]  /*0950*/  CALL.ABS.NOINC `(_ZN18cooperative_groups4__v117thread_group_baseILj3EEC2Ev) ;  /* 0x0000000000007943 */ /* 0x003fde0003c00000 */
.L_x_9:
        /* <DEDUP_REMOVED lines=20> */
[----:B01----:R1:W0:-:S15]  /*0aa0*/  R2UR UR4, R68 ;  /* 0x00000000440473c2 */ /* 0x00321e00000e0000 */
[----:B01----:R1:W0:-:S15]  /*0ab0*/  R2UR UR5, R69 ;  /* 0x00000000450573c2 */ /* 0x00321e00000e0000 */
[----:B01----:R1:W-:-:S15]  /*0ac0*/  ST.E.64 [R6.64], R4 ;  /* 0x0000000406007985 */ /* 0x0033de000c101b04 */
.L_x_478:
        /* <DEDUP_REMOVED lines=22> */
.L_x_473:
        /* <DEDUP_REMOVED lines=34> */
.L_x_82:
        /* <DEDUP_REMOVED lines=15> */
[----:B01----:R-:W-:-:S15]  /*0f40*/  CALL.ABS.NOINC `(_ZN18cooperative_groups4__v117thread_group_baseILj4EEC2Ev) ;  /* 0x0000000000007943 */ /* 0x003fde0003c00000 */
.L_x_10:
        /* <DEDUP_REMOVED lines=22> */
.L_x_479:
        /* <DEDUP_REMOVED lines=34> */
.L_x_83:
        /* <DEDUP_REMOVED lines=36> */
.L_x_84:
        /* <DEDUP_REMOVED lines=26> */
[----:B01----:R-:W-:-:S15]  /*16b0*/  MOV R20, 32@lo((_ZN6kernel9GEMMI8TCUILi256ELi256ELi32ELi64ELi64ELi2ELb1ELb0ELb1EEEvPKaS2_Paiii + .L_x_11@srel)) ;  /* 0x0000000000147802 */ /* 0x003fde0000000f00 */
[----:B01----:R-:W-:-:S15]  /*16c0*/  MOV R21, 32@hi((_ZN6kernel9GEMMI8TCUILi256ELi256ELi32ELi64ELi64ELi2ELb1ELb0ELb1EEEvPKaS2_Paiii + .L_x_11@srel)) ;  /* 0x0000000000157802 */ /* 0x003fde0000000f00 */
[----:B01----:R-:W-:-:S15]  /*16d0*/  CALL.ABS.NOINC `(_ZN18cooperative_groups4__v117thread_block_tileILj32ENS0_12thread_blockEEC2ERKS2_) ;  /* 0x0000000000007943 */ /* 0x003fde0003c00000 */
.L_x_11:
        /* <DEDUP_REMOVED lines=15> */
.L_x_480:
[----:B01----:R-:W-:-:S15]  /*17d0*/  BRA `(.L_x_85) ;  /* 0x0000000000007947 */ /* 0x003fde0003800000 */
.L_x_85:
        /* <DEDUP_REMOVED lines=36> */
.L_x_86:
        /* <DEDUP_REMOVED lines=28> */
[----:B01----:R-:W-:-:S15]  /*1be0*/  CALL.ABS.NOINC `(_ZN18cooperative_groups4__v17details22thread_block_tile_implILj32EvLb0EEC2ILj32ENS0_12thread_blockELb0EEERKNS2_IXT_ET0_XT1_EEE) ;  /* 0x0000000000007943 */ /* 0x003fde0003c00000 */
.L_x_12:
        /* <DEDUP_REMOVED lines=11> */
[----:B01----:R-:W-:-:S15]  /*1ca0*/  ISETP.NE.U32.AND P0, PT, R0, RZ, PT ;  /* 0x000000ff0000720c */ /* 0x003fde0003f05070 */
[----:B01----:R-:W-:-:S15]  /*1cb0*/  ISETP.NE.AND.EX P0, PT, R4, RZ, PT, P0 ;  /* 0x000000ff0400720c */ /* 0x003fde0003f05300 */
[----:B01----:R-:W-:-:S15]  /*1cc0*/  PLOP3.LUT P0, PT, P0, PT, PT, 0x8, 0x0 ;  /* 0x000000000000781c */ /* 0x003fde000070e170 */
[----:B01----:R-:W-:-:S15]  /*1cd0*/  PLOP3.LUT P0, PT, P0, PT, PT, 0x8, 0x0 ;  /* 0x000000000000781c */ /* 0x003fde000070e170 */
[----:B01----:R-:W-:-:S15]  /*1ce0*/  BSSY B0, `(.L_x_87) ;  /* 0x0000004000007945 */ /* 0x003fde0003800000 */
[----:B01----:R-:W-:-:S15]  /*1cf0*/  @P0 BRA `(.L_x_88) ;  /* 0x0000002000000947 */ /* 0x003fde0003800000 */
[----:B01----:R-:W-:-:S15]  /*1d00*/  BRA `(.L_x_89) ;  /* 0x0000000000007947 */ /* 0x003fde0003800000 */
.L_x_89:
[----:B01----:R-:W-:-:S15]  /*1d10*/  BRA `(.L_x_88) ;  /* 0x0000000000007947 */ /* 0x003fde0003800000 */
.L_x_88:
[----:B01----:R-:W-:-:S15]  /*1d20*/  BSYNC B0 ;  /* 0x0000000000007941 */ /* 0x003fde0003800000 */
.L_x_87:
        /* <DEDUP_REMOVED lines=22> */
.L_x_481:
        /* <DEDUP_REMOVED lines=34> */
.L_x_90:
        /* <DEDUP_REMOVED lines=18> */
.L_x_93:
[----:B01----:R-:W-:-:S15]  /*21d0*/  BRA `(.L_x_92) ;  /* 0x0000000000007947 */ /* 0x003fde0003800000 */
.L_x_92:
[----:B01----:R-:W-:-:S15]  /*21e0*/  BSYNC B0 ;  /* 0x0000000000007941 */ /* 0x003fde0003800000 */
.L_x_91:
        /* <DEDUP_REMOVED lines=20> */
[----:B01----:R-:W-:-:S15]  /*2330*/  SHF.R.U32.HI R4, RZ, 0x10, R4 ;  /* 0x00000010ff047819 */ /* 0x003fde0000011604 */
[----:B01----:R-:W-:-:S15]  /*2340*/  MOV R4, R4 ;  /* 0x0000000400047202 */ /* 0x003fde0000000f00 */
.L_x_482:
[----:B01----:R-:W-:-:S15]  /*2350*/  MOV R4, R4 ;  /* 0x0000000400047202 */ /* 0x003fde0000000f00 */
[----:B01----:R-:W-:-:S15]  /*2360*/  MOV R39, R4 ;  /* 0x0000000400277202 */ /* 0x003fde0000000f00 */
[----:B01----:R-:W-:-:S15]  /*2370*/  BRA `(.L_x_94) ;  /* 0x0000000000007947 */ /* 0x003fde0003800000 */
.L_x_94:
        /* <DEDUP_REMOVED lines=67> */
[----:B01----:R-:W-:-:S15]  /*27b0*/  MOV R20, 32@lo((_ZN6kernel9GEMMI8TCUILi256ELi256ELi32ELi64ELi64ELi2ELb1ELb0ELb1EEEvPKaS2_Paiii + .L_x_13@srel)) ;  /* 0x0000000000147802 */ /* 0x003fde0000000f00 */
[----:B01----:R-:W-:-:S15]  /*27c0*/  MOV R21, 32@hi((_ZN6kernel9GEMMI8TCUILi256ELi256ELi32ELi64ELi64ELi2ELb1ELb0ELb1EEEvPKaS2_Paiii + .L_x_13@srel)) ;  /* 0x0000000000157802 */ /* 0x003fde0000000f00 */
[----:B01----:R-:W-:-:S15]  /*27d0*/  CALL.ABS.NOINC `(_ZN4dim3C1E5uint3) ;  /* 0x0000000000007943 */ /* 0x003fde0003c00000 */
.L_x_13:
        /* <DEDUP_REMOVED lines=139> */
.L_x_95:
        /* <DEDUP_REMOVED lines=60> */
.L_x_485:
[----:B01----:R-:W-:-:S15]  /*3450*/  MOV R0, R0 ;  /* 0x0000000000007202 */ /* 0x003fde0000000f00 */
[----:B01----:R-:W-:-:S15]  /*3460*/  MOV R0, R0 ;  /* 0x0000000000007202 */ /* 0x003fde0000000f00 */
.L_x_484:
[----:B01----:R-:W-:-:S15]  /*3470*/  LOP3.LUT R0, R0, 0x1f, RZ, 0xc0, !PT ;  /* 0x0000001f00007812 */ /* 0x003fde00078ec0ff */
[----:B01----:R-:W-:-:S15]  /*3480*/  MOV R0, R0 ;  /* 0x0000000000007202 */ /* 0x003fde0000000f00 */
.L_x_483:
[----:B01----:R-:W-:-:S15]  /*3490*/  MOV R0, R0 ;  /* 0x0000000000007202 */ /* 0x003fde0000000f00 */
[----:B01----:R-:W-:-:S15]  /*34a0*/  MOV R44, R0 ;  /* 0x00000000002c7202 */ /* 0x003fde0000000f00 */
[----:B01----:R-:W-:-:S15]  /*34b0*/  MOV R0, 0x0 ;  /* 0x0000000000007802 */ /* 0x003fde0000000f00 */
[----:B01----:R-:W-:-:S15]  /*34c0*/  MOV R0, R0 ;  /* 0x0000000000007202 */ /* 0x003fde0000000f00 */
[----:B01----:R-:W-:-:S15]  /*34d0*/  MOV R0, R0 ;  /* 0x0000000000007202 */ /* 0x003fde0000000f00 */
[----:B01----:R-:W-:-:S15]  /*34e0*/  MOV R4, R0 ;  /* 0x0000000000047202 */ /* 0x003fde0000000f00 */
[----:B01----:R-:W-:-:S15]  /*34f0*/  MOV R5, RZ ;  /* 0x000000ff00057202 */ /* 0x003fde0000000f00 */
[----:B01----:R-:W-:-:S15]  /*3500*/  MOV R0, c[0x0][0x18] ;  /* 0x0000060000007a02 */ /* 0x003fde0000000f00 */
[----:B01----:R-:W-:-:S15]  /*3510*/  MOV R3, c[0x0][0x1c] ;  /* 0x0000070000037a02 */ /* 0x003fde0000000f00 */
[----:B01----:R-:W-:-:S15]  /*3520*/  IADD3 R0, P0, R4, R0, RZ ;  /* 0x0000000004007210 */ /* 0x003fde0007f1e0ff */
[----:B01----:R-:W-:-:S15]  /*3530*/  IADD3.X R3, R5, R3, RZ, P0, !PT ;  /* 0x0000000305037210 */ /* 0x003fde00007fe4ff */
        /* <DEDUP_REMOVED lines=50> */
[----:B01----:R1:W0:-:S15]  /*3860*/  S2R R0, SR_CTAID.Y ;  /* 0x0000000000007919 */ /* 0x00321e0000002600 */
[----:B01----:R-:W-:-:S15]  /*3870*/  MOV R0, R0 ;  /* 0x0000000000007202 */ /* 0x003fde0000000f00 */
[----:B01----:R-:W-:-:S15]  /*3880*/  IMAD.SHL R0, R0, 0x100, RZ ;  /* 0x0000010000007824 */ /* 0x003fde00078e02ff */
[----:B01----:R-:W-:-:S15]  /*3890*/  MOV R45, R0 ;  /* 0x00000000002d7202 */ /* 0x003fde0000000f00 */
[----:B01----:R1:W0:-:S15]  /*38a0*/  S2R R0, SR_CTAID.X ;  /* 0x0000000000007919 */ /* 0x00321e0000002500 */
[----:B01----:R-:W-:-:S15]  /*38b0*/  MOV R0, R0 ;  /* 0x0000000000007202 */ /* 0x003fde0000000f00 */
[----:B01----:R-:W-:-:S15]  /*38c0*/  IMAD.SHL R0, R0, 0x100, RZ ;  /* 0x0000010000007824 */ /* 0x003fde00078e02ff */
        /* <DEDUP_REMOVED lines=15> */
[----:B01----:R-:W-:-:S15]  /*39c0*/  IABS R4, R3 ;  /* 0x0000000300047213 */ /* 0x003fde0000000000 */
        /* <DEDUP_REMOVED lines=14> */
[----:B01----:R-:W-:-:S15]  /*3ab0*/  IABS R5, R0 ;  /* 0x0000000000057213 */ /* 0x003fde0000000000 */
[----:B01----:R-:W-:-:S15]  /*3ac0*/  MOV R5, R5 ;  /* 0x0000000500057202 */ /* 0x003fde0000000f00 */
[----:B01----:R-:W-:-:S15]  /*3ad0*/  MOV R5, R5 ;  /* 0x0000000500057202 */ /* 0x003fde0000000f00 */
[----:B01----:R-:W-:-:S15]  /*3ae0*/  IMAD.HI.U32 R6, R6, R5, RZ ;  /* 0x0000000506067227 */ /* 0x003fde00078e00ff */
[----:B01----:R-:W-:-:S15]  /*3af0*/  IMAD.U32 R7, R4, R6, RZ ;  /* 0x0000000604077224 */ /* 0x003fde00078e00ff */
[----:B01----:R-:W-:-:S15]  /*3b00*/  IADD3 R8, R6, 0x1, RZ ;  /* 0x0000000106087810 */ /* 0x003fde0007ffe0ff */
[----:B01----:R-:W-:-:S15]  /*3b10*/  IADD3 R7, R5, -R7, RZ ;  /* 0x8000000705077210 */ /* 0x003fde0007ffe0ff */
[----:B01----:R-:W-:-:S15]  /*3b20*/  ISETP.LE.U32.AND P0, PT, R4, R7, PT ;  /* 0x000000070400720c */ /* 0x003fde0003f03070 */
[----:B01----:R-:W-:-:S15]  /*3b30*/  SEL R8, R8, R6, P0 ;  /* 0x0000000608087207 */ /* 0x003fde0000000000 */
[----:B01----:R-:W-:-:S15]  /*3b40*/  IADD3 R5, R8, 0x1, RZ ;  /* 0x0000000108057810 */ /* 0x003fde0007ffe0ff */
[----:B01----:R-:W-:-:S15]  /*3b50*/  IADD3 R6, R7, -R4, RZ ;  /* 0x8000000407067210 */ /* 0x003fde0007ffe0ff */
[----:B01----:R-:W-:-:S15]  /*3b60*/  SEL R6, R6, R7, P0 ;  /* 0x0000000706067207 */ /* 0x003fde0000000000 */
[----:B01----:R-:W-:-:S15]  /*3b70*/  ISETP.GE.U32.AND P0, PT, R6, R4, PT ;  /* 0x000000040600720c */ /* 0x003fde0003f06070 */
[----:B01----:R-:W-:-:S15]  /*3b80*/  SEL R5, R5, R8, P0 ;  /* 0x0000000805057207 */ /* 0x003fde0000000000 */
[----:B01----:R-:W-:-:S15]  /*3b90*/  LOP3.LUT R0, R0, R3, RZ, 0x3c, !PT ;  /* 0x0000000300007212 */ /* 0x003fde00078e3cff */
[----:B01----:R-:W-:-:S15]  /*3ba0*/  MOV R4, RZ ;  /* 0x000000ff00047202 */ /* 0x003fde0000000f00 */
[----:B01----:R-:W-:-:S15]  /*3bb0*/  ISETP.GE.AND P0, PT, R0, R4, PT ;  /* 0x000000040000720c */ /* 0x003fde0003f06270 */
[----:B01----:R-:W-:-:S15]  /*3bc0*/  MOV R3, R3 ;  /* 0x0000000300037202 */ /* 0x003fde0000000f00 */
[----:B01----:R-:W-:-:S15]  /*3bd0*/  MOV R5, R5 ;  /* 0x0000000500057202 */ /* 0x003fde0000000f00 */
[----:B01----:R-:W-:-:S15]  /*3be0*/  BSSY B0, `(.L_x_96) ;  /* 0x0000006000007945 */ /* 0x003fde0003800000 */
[----:B01----:R-:W-:-:S15]  /*3bf0*/  @P0 BRA `(.L_x_97) ;  /* 0x0000004000000947 */ /* 0x003fde0003800000 */
[----:B01----:R-:W-:-:S15]  /*3c00*/  IADD3 R5, RZ, -R5, RZ ;  /* 0x80000005ff057210 */ /* 0x003fde0007ffe0ff */
[----:B01----:R-:W-:-:S15]  /*3c10*/  MOV R5, R5 ;  /* 0x0000000500057202 */ /* 0x003fde0000000f00 */
[----:B01----:R-:W-:-:S15]  /*3c20*/  MOV R5, R5 ;  /* 0x0000000500057202 */ /* 0x003fde0000000f00 */
[----:B01----:R-:W-:-:S15]  /*3c30*/  MOV R5, R5 ;  /* 0x0000000500057202 */ /* 0x003fde0000000f00 */
.L_x_97:
[----:B01----:R-:W-:-:S15]  /*3c40*/  BSYNC B0 ;  /* 0x0000000000007941 */ /* 0x003fde0003800000 */
.L_x_96:
[----:B01----:R-:W-:-:S15]  /*3c50*/  MOV R0, RZ ;  /* 0x000000ff00007202 */ /* 0x003fde0000000f00 */
[----:B01----:R-:W-:-:S15]  /*3c60*/  ISETP.NE.AND P0, PT, R3, R0, PT ;  /* 0x000000000300720c */ /* 0x003fde0003f05270 */
        /* <DEDUP_REMOVED lines=36> */
[----:B01----:R-:W-:-:S15]  /*3eb0*/  IADD3 R6, R5, -R6, RZ ;  /* 0x8000000605067210 */ /* 0x003fde0007ffe0ff */
[----:B01----:R-:W-:-:S15]  /*3ec0*/  ISETP.LE.U32.AND P0, PT, R4, R6, PT ;  /* 0x000000060400720c */ /* 0x003fde0003f03070 */
[----:B01----:R-:W-:-:S15]  /*3ed0*/  IADD3 R5, R6, -R4, RZ ;  /* 0x8000000406057210 */ /* 0x003fde0007ffe0ff */
[----:B01----:R-:W-:-:S15]  /*3ee0*/  SEL R5, R5, R6, P0 ;  /* 0x0000000605057207 */ /* 0x003fde0000000000 */
[----:B01----:R-:W-:-:S15]  /*3ef0*/  IADD3 R6, R5, -R4, RZ ;  /* 0x8000000405067210 */ /* 0x003fde0007ffe0ff */
[----:B01----:R-:W-:-:S15]  /*3f00*/  ISETP.LE.U32.AND P0, PT, R4, R5, PT ;  /* 0x000000050400720c */ /* 0x003fde0003f03070 */
[----:B01----:R-:W-:-:S15]  /*3f10*/  SEL R6, R6, R5, P0 ;  /* 0x0000000506067207 */ /* 0x003fde0000000000 */
        /* <DEDUP_REMOVED lines=10> */
.L_x_99:
[----:B01----:R-:W-:-:S15]  /*3fc0*/  BSYNC B0 ;  /* 0x0000000000007941 */ /* 0x003fde0003800000 */
.L_x_98:
        /* <DEDUP_REMOVED lines=52> */
[----:B01----:R-:W-:-:S15]  /*4310*/  @P0 BRA `(.L_x_100) ;  /* 0x0000004000000947 */ /* 0x003fde0003800000 */
[----:B01----:R-:W-:-:S15]  /*4320*/  IADD3 R4, RZ, -R4, RZ ;  /* 0x80000004ff047210 */ /* 0x003fde0007ffe0ff */
[----:B01----:R-:W-:-:S15]  /*4330*/  MOV R4, R4 ;  /* 0x0000000400047202 */ /* 0x003fde0000000f00 */
[----:B01----:R-:W-:-:S15]  /*4340*/  MOV R4, R4 ;  /* 0x0000000400047202 */ /* 0x003fde0000000f00 */
[----:B01----:R-:W-:-:S15]  /*4350*/  MOV R4, R4 ;  /* 0x0000000400047202 */ /* 0x003fde0000000f00 */
.L_x_100:
        /* <DEDUP_REMOVED lines=10> */
[----:B01----:R-:W-:-:S15]  /*4400*/  IMAD R0, R45, R47, RZ ;  /* 0x0000002f2d007224 */ /* 0x003fde00078e02ff */
[----:B01----:R-:W-:-:S15]  /*4410*/  MOV R0, R0 ;  /* 0x0000000000007202 */ /* 0x003fde0000000f00 */
[----:B01----:R-:W-:-:S15]  /*4420*/  SHF.R.S32.HI R4, RZ, 0x1f, R0 ;  /* 0x0000001fff047819 */ /* 0x003fde0000011400 */
[----:B01----:R-:W-:-:S15]  /*4430*/  MOV R5, R4 ;  /* 0x0000000400057202 */ /* 0x003fde0000000f00 */
[----:B01----:R-:W-:-:S15]  /*4440*/  MOV R4, R0 ;  /* 0x0000000000047202 */ /* 0x003fde0000000f00 */
[----:B01----:R-:W-:-:S15]  /*4450*/  MOV R0, R4 ;  /* 0x0000000400007202 */ /* 0x003fde0000000f00 */
[----:B01----:R-:W-:-:S15]  /*4460*/  MOV R3, R5 ;  /* 0x0000000500037202 */ /* 0x003fde0000000f00 */
[----:B01----:R-:W-:-:S15]  /*4470*/  MOV R0, R0 ;  /* 0x0000000000007202 */ /* 0x003fde0000000f00 */
[----:B01----:R-:W-:-:S15]  /*4480*/  MOV R3, R3 ;  /* 0x0000000300037202 */ /* 0x003fde0000000f00 */
[----:B01----:R-:W-:-:S15]  /*4490*/  IADD3 R28, P0, R28, R0, RZ ;  /* 0x000000001c1c7210 */ /* 0x003fde0007f1e0ff */
[----:B01----:R-:W-:-:S15]  /*44a0*/  IADD3.X R27, R27, R3, RZ, P0, !PT ;  /* 0x000000031b1b7210 */ /* 0x003fde00007fe4ff */
        /* <DEDUP_REMOVED lines=38> */
[----:B01----:R-:W-:-:S15]  /*4710*/  IMAD.SHL R0, R54, 0x40, RZ ;  /* 0x0000004036007824 */ /* 0x003fde00078e02ff */
        /* <DEDUP_REMOVED lines=11> */
[----:B01----:R-:W-:-:S15]  /*47d0*/  IMAD.SHL R0, R55, 0x40, RZ ;  /* 0x0000004037007824 */ /* 0x003fde00078e02ff */
        /* <DEDUP_REMOVED lines=12> */
.L_x_486:
[----:B01----:R-:W-:-:S15]  /*48a0*/  MOV R0, RZ ;  /* 0x000000ff00007202 */ /* 0x003fde0000000f00 */
[----:B01----:R-:W-:-:S15]  /*48b0*/  MOV R0, R0 ;  /* 0x0000000000007202 */ /* 0x003fde0000000f00 */
[----:B01----:R-:W-:-:S15]  /*48c0*/  MOV R0, R0 ;  /* 0x0000000000007202 */ /* 0x003fde0000000f00 */
.L_x_367:
[----:B01----:R-:W-:-:S15]  /*48d0*/  MOV R38, R0 ;  /* 0x0000000000267202 */ /* 0x003fde0000000f00 */
[----:B01----:R-:W-:-:S15]  /*48e0*/  MOV R38, R38 ;  /* 0x0000002600267202 */ /* 0x003fde0000000f00 */
.L_x_368:
[----:B01----:R-:W-:-:S15]  /*48f0*/  BSSY B7, `(.L_x_101) ;  /* 0x0000050000077945 */ /* 0x003fde0003800000 */
[----:B01----:R-:W-:-:S15]  /*4900*/  BRA `(.L_x_102) ;  /* 0x0000000000007947 */ /* 0x003fde0003800000 */
.L_x_102:
[----:B01----:R-:W-:-:S15]  /*4910*/  MOV R27, R38 ;  /* 0x00000026001b7202 */ /* 0x003fde0000000f00 */
[----:B01----:R-:W-:-:S15]  /*4920*/  MOV R27, R27 ;  /* 0x0000001b001b7202 */ /* 0x003fde0000000f00 */
.L_x_369:
[----:B01----:R-:W-:-:S15]  /*4930*/  ISETP.LT.AND P0, PT, R27, 0x4, PT ;  /* 0x000000041b00780c */ /* 0x003fde0003f01270 */
[----:B01----:R-:W-:-:S15]  /*4940*/  PLOP3.LUT P0, PT, P0, PT, PT, 0x8, 0x0 ;  /* 0x000000000000781c */ /* 0x003fde000070e170 */
[----:B01----:R-:W-:-:S15]  /*4950*/  @P0 BRA `(.L_x_103) ;  /* 0x0000049000000947 */ /* 0x003fde0003800000 */
[----:B01----:R-:W-:-:S15]  /*4960*/  BRA `(.L_x_104) ;  /* 0x0000000000007947 */ /* 0x003fde0003800000 */
.L_x_104:
[----:B01----:R-:W-:-:S15]  /*4970*/  MOV R0, RZ ;  /* 0x000000ff00007202 */ /* 0x003fde0000000f00 */
[----:B01----:R-:W-:-:S15]  /*4980*/  MOV R0, R0 ;  /* 0x0000000000007202 */ /* 0x003fde0000000f00 */
[----:B01----:R-:W-:-:S15]  /*4990*/  MOV R0, R0 ;  /* 0x0000000000007202 */ /* 0x003fde0000000f00 */
.L_x_373:
[----:B01----:R-:W-:-:S15]  /*49a0*/  MOV R37, R0 ;  /* 0x0000000000257202 */ /* 0x003fde0000000f00 */
[----:B01----:R-:W-:-:S15]  /*49b0*/  MOV R37, R37 ;  /* 0x0000002500257202 */ /* 0x003fde0000000f00 */
.L_x_374:
[----:B01----:R-:W-:-:S15]  /*49c0*/  BSSY B6, `(.L_x_105) ;  /* 0x000003c000067945 */ /* 0x003fde0003800000 */
[----:B01----:R-:W-:-:S15]  /*49d0*/  BRA `(.L_x_106) ;  /* 0x0000000000007947 */ /* 0x003fde0003800000 */
.L_x_106:
[----:B01----:R-:W-:-:S15]  /*49e0*/  MOV R28, R37 ;  /* 0x00000025001c7202 */ /* 0x003fde0000000f00 */
[----:B01----:R-:W-:-:S15]  /*49f0*/  MOV R28, R28 ;  /* 0x0000001c001c7202 */ /* 0x003fde0000000f00 */
.L_x_375:
[----:B01----:R-:W-:-:S15]  /*4a00*/  ISETP.LT.AND P0, PT, R28, 0x4, PT ;  /* 0x000000041c00780c */ /* 0x003fde0003f01270 */
[----:B01----:R-:W-:-:S15]  /*4a10*/  PLOP3.LUT P0, PT, P0, PT, PT, 0x8, 0x0 ;  /* 0x000000000000781c */ /* 0x003fde000070e170 */
[----:B01----:R-:W-:-:S15]  /*4a20*/  @P0 BRA `(.L_x_107) ;  /* 0x0000035000000947 */ /* 0x003fde0003800000 */
[----:B01----:R-:W-:-:S15]  /*4a30*/  BRA `(.L_x_108) ;  /* 0x0000000000007947 */ /* 0x003fde0003800000 */
.L_x_108:
        /* <DEDUP_REMOVED lines=8> */
[----:B01----:R-:W-:-:S15]  /*4ac0*/  SHF.L.U64.HI R5, R4, 0x7, R5 ;  /* 0x0000000704057819 */ /* 0x003fde0000010205 */
[----:B01----:R-:W-:-:S15]  /*4ad0*/  SHF.L.U32 R4, R4, 0x7, RZ ;  /* 0x0000000704047819 */ /* 0x003fde00000006ff */
[----:B01----:R-:W-:-:S15]  /*4ae0*/  IADD3 R0, P0, R16, 0x1a0, RZ ;  /* 0x000001a010007810 */ /* 0x003fde0007f1e0ff */
[----:B01----:R-:W-:-:S15]  /*4af0*/  IADD3.X R3, R2, RZ, RZ, P0, !PT ;  /* 0x000000ff02037210 */ /* 0x003fde00007fe4ff */
        /* <DEDUP_REMOVED lines=12> */
[----:B01----:R-:W-:-:S15]  /*4bc0*/  IADD3 R4, P0, R0, R4, RZ ;  /* 0x0000000400047210 */ /* 0x003fde0007f1e0ff */
[----:B01----:R-:W-:-:S15]  /*4bd0*/  IADD3.X R5, R3, R5, RZ, P0, !PT ;  /* 0x0000000503057210 */ /* 0x003fde00007fe4ff */
[----:B01----:R-:W-:-:S15]  /*4be0*/  MOV R0, RZ ;  /* 0x000000ff00007202 */ /* 0x003fde0000000f00 */
        /* <DEDUP_REMOVED lines=16> */
[----:B01----:R-:W-:-:S15]  /*4cf0*/  MOV R20, 32@lo((_ZN6kernel9GEMMI8TCUILi256ELi256ELi32ELi64ELi64ELi2ELb1ELb0ELb1EEEvPKaS2_Paiii + .L_x_14@srel)) ;  /* 0x0000000000147802 */ /* 0x003fde0000000f00 */
[----:B01----:R-:W-:-:S15]  /*4d00*/  MOV R21, 32@hi((_ZN6kernel9GEMMI8TCUILi256ELi256ELi32ELi64ELi64ELi2ELb1ELb0ELb1EEEvPKaS2_Paiii + .L_x_14@srel)) ;  /* 0x0000000000157802 */ /* 0x003fde0000000f00 */
[----:B01----:R-:W-:-:S15]  /*4d10*/  CALL.ABS.NOINC `(_ZN46_INTERNAL_7a73785f_15_test_gemm_i8_cu_46d8dfc76nvcuda4wmma13fill_fragmentIiLi8ELi8EEEvRNS1_11__frag_baseIT_XT0_EXT1_EEERKNS1_13helper_traitsIS4_E18fill_argument_typeE) ;  /* 0x0000000000007943 */ /* 0x003fde0003c00000 */
.L_x_14:
[----:B01----:R-:W-:-:S15]  /*4d20*/  BRA `(.L_x_109) ;  /* 0x0000000000007947 */ /* 0x003fde0003800000 */
.L_x_109:
[----:B01----:R-:W-:-:S15]  /*4d30*/  IADD3 R0, R28, 0x1, RZ ;  /* 0x000000011c007810 */ /* 0x003fde0007ffe0ff */
[----:B01----:R-:W-:-:S15]  /*4d40*/  MOV R0, R0 ;  /* 0x0000000000007202 */ /* 0x003fde0000000f00 */
.L_x_376:
[----:B01----:R-:W-:-:S15]  /*4d50*/  MOV R37, R0 ;  /* 0x0000000000257202 */ /* 0x003fde0000000f00 */
[----:B01----:R-:W-:-:S15]  /*4d60*/  MOV R37, R37 ;  /* 0x0000002500257202 */ /* 0x003fde0000000f00 */
.L_x_377:
[----:B01----:R-:W-:-:S15]  /*4d70*/  BRA `(.L_x_106) ;  /* 0xfffffc6000007947 */ /* 0x003fde000383ffff */
.L_x_107:
[----:B01----:R-:W-:-:S15]  /*4d80*/  BSYNC B6 ;  /* 0x0000000000067941 */ /* 0x003fde0003800000 */
.L_x_105:
[----:B01----:R-:W-:-:S15]  /*4d90*/  BRA `(.L_x_110) ;  /* 0x0000000000007947 */ /* 0x003fde0003800000 */
.L_x_110:
[----:B01----:R-:W-:-:S15]  /*4da0*/  IADD3 R0, R27, 0x1, RZ ;  /* 0x000000011b007810 */ /* 0x003fde0007ffe0ff */
[----:B01----:R-:W-:-:S15]  /*4db0*/  MOV R0, R0 ;  /* 0x0000000000007202 */ /* 0x003fde0000000f00 */
.L_x_370:
[----:B01----:R-:W-:-:S15]  /*4dc0*/  MOV R38, R0 ;  /* 0x0000000000267202 */ /* 0x003fde0000000f00 */
[----:B01----:R-:W-:-:S15]  /*4dd0*/  MOV R38, R38 ;  /* 0x0000002600267202 */ /* 0x003fde0000000f00 */
.L_x_371:
[----:B01----:R-:W-:-:S15]  /*4de0*/  BRA `(.L_x_102) ;  /* 0xfffffb2000007947 */ /* 0x003fde000383ffff */
.L_x_103:
[----:B01----:R-:W-:-:S15]  /*4df0*/  BSYNC B7 ;  /* 0x0000000000077941 */ /* 0x003fde0003800000 */
.L_x_101:
        /* <DEDUP_REMOVED lines=45> */
.L_x_112:
[----:B01----:R-:W-:-:S15]  /*50d0*/  BSYNC B0 ;  /* 0x0000000000007941 */ /* 0x003fde0003800000 */
.L_x_111:
        /* <DEDUP_REMOVED lines=58> */
.L_x_114:
[----:B01----:R-:W-:-:S15]  /*5480*/  BSYNC B0 ;  /* 0x0000000000007941 */ /* 0x003fde0003800000 */
.L_x_113:
        /* <DEDUP_REMOVED lines=10> */
.L_x_487:
[----:B01----:R-:W-:-:S15]  /*5530*/  MOV R0, RZ ;  /* 0x000000ff00007202 */ /* 0x003fde0000000f00 */
[----:B01----:R-:W-:-:S15]  /*5540*/  MOV R0, R0 ;  /* 0x0000000000007202 */ /* 0x003fde0000000f00 */
[----:B01----:R-:W-:-:S15]  /*5550*/  MOV R0, R0 ;  /* 0x0000000000007202 */ /* 0x003fde0000000f00 */
.L_x_378:
[----:B01----:R-:W-:-:S15]  /*5560*/  MOV R5, R0 ;  /* 0x0000000000057202 */ /* 0x003fde0000000f00 */
[----:B01----:R-:W-:-:S15]  /*5570*/  MOV R5, R5 ;  /* 0x0000000500057202 */ /* 0x003fde0000000f00 */
.L_x_379:
[----:B01----:R-:W-:-:S15]  /*5580*/  BSSY B9, `(.L_x_115) ;  /* 0x0000302000097945 */ /* 0x003fde0003800000 */
[----:B01----:R-:W-:-:S15]  /*5590*/  BRA `(.L_x_116) ;  /* 0x0000000000007947 */ /* 0x003fde0003800000 */
.L_x_116:
[----:B01----:R-:W-:-:S15]  /*55a0*/  MOV R36, R5 ;  /* 0x0000000500247202 */ /* 0x003fde0000000f00 */
[----:B01----:R-:W-:-:S15]  /*55b0*/  MOV R36, R36 ;  /* 0x0000002400247202 */ /* 0x003fde0000000f00 */
.L_x_380:
[----:B01----:R-:W-:-:S15]  /*55c0*/  ISETP.LT.AND P0, PT, R36, R60, PT ;  /* 0x0000003c2400720c */ /* 0x003fde0003f01270 */
[----:B01----:R-:W-:-:S15]  /*55d0*/  PLOP3.LUT P0, PT, P0, PT, PT, 0x8, 0x0 ;  /* 0x000000000000781c */ /* 0x003fde000070e170 */
[----:B01----:R-:W-:-:S15]  /*55e0*/  @P0 BRA `(.L_x_117) ;  /* 0x00002fb000000947 */ /* 0x003fde0003800000 */
[----:B01----:R-:W-:-:S15]  /*55f0*/  BRA `(.L_x_118) ;  /* 0x0000000000007947 */ /* 0x003fde0003800000 */
.L_x_118:
[----:B01----:R-:W-:-:S15]  /*5600*/  IMAD.SHL R0, R39, 0x10, RZ ;  /* 0x0000001027007824 */ /* 0x003fde00078e02ff */
[----:B01----:R-:W-:-:S15]  /*5610*/  IADD3 R0, R0, R62, RZ ;  /* 0x0000003e00007210 */ /* 0x003fde0007ffe0ff */
        /* <DEDUP_REMOVED lines=119> */
.L_x_120:
[----:B01----:R-:W-:-:S15]  /*5d90*/  BSYNC B0 ;  /* 0x0000000000007941 */ /* 0x003fde0003800000 */
.L_x_119:
        /* <DEDUP_REMOVED lines=31> */
[----:B01----:R-:W-:-:S15]  /*5f90*/  IMAD.SHL R3, R39, 0x10, RZ ;  /* 0x0000001027037824 */ /* 0x003fde00078e02ff */
[----:B01----:R-:W-:-:S15]  /*5fa0*/  IADD3 R3, R3, R62, RZ ;  /* 0x0000003e03037210 */ /* 0x003fde0007ffe0ff */
        /* <DEDUP_REMOVED lines=25> */
[----:B01----:R-:W-:-:S15]  /*6140*/  MOV R20, 32@lo((_ZN6kernel9GEMMI8TCUILi256ELi256ELi32ELi64ELi64ELi2ELb1ELb0ELb1EEEvPKaS2_Paiii + .L_x_15@srel)) ;  /* 0x0000000000147802 */ /* 0x003fde0000000f00 */
[----:B01----:R-:W-:-:S15]  /*6150*/  MOV R21, 32@hi((_ZN6kernel9GEMMI8TCUILi256ELi256ELi32ELi64ELi64ELi2ELb1ELb0ELb1EEEvPKaS2_Paiii + .L_x_15@srel)) ;  /* 0x0000000000157802 */ /* 0x003fde0000000f00 */
[----:B01----:R-:W-:-:S15]  /*6160*/  CALL.ABS.NOINC `(_ZN46_INTERNAL_7a73785f_15_test_gemm_i8_cu_46d8dfc724__cvta_generic_to_sharedEPKv) ;  /* 0x0000000000007943 */ /* 0x003fde0003c00000 */
.L_x_15:
        /* <DEDUP_REMOVED lines=49> */
.L_x_122:
[----:B01----:R-:W-:-:S15]  /*6480*/  BSYNC B0 ;  /* 0x0000000000007941 */ /* 0x003fde0003800000 */
.L_x_121:
        /* <DEDUP_REMOVED lines=61> */
.L_x_16:
        /* <DEDUP_REMOVED lines=11> */
[----:B------:R-:W-:Y:S01]  /*6910*/  @!PT LDS RZ, [RZ] ;  /* 0x00000000fffff984 */ /* 0x000fe20000000800 */
[----:B------:R-:W-:Y:S01]  /*6920*/  @!PT LDS RZ, [RZ] ;  /* 0x00000000fffff984 */ /* 0x000fe20000000800 */
[----:B------:R-:W-:Y:S01]  /*6930*/  @!PT LDS RZ, [RZ] ;  /* 0x00000000fffff984 */ /* 0x000fe20000000800 */
[----:B01----:R1:W-:-:S15]  /*6940*/  LDGSTS.E.LTC128B.128 [R31], [R4.64] ;  /* 0x00000000041f7fae */ /* 0x0033de000b921d44 */
[----:B01----:R-:W-:-:S15]  /*6950*/  MOV R0, R0 ;  /* 0x0000000000007202 */ /* 0x003fde0000000f00 */
[----:B01----:R-:W-:-:S15]  /*6960*/  MOV R70, R70 ;  /* 0x0000004600467202 */ /* 0x003fde0000000f00 */
[----:B01----:R-:W-:-:S15]  /*6970*/  MOV R71, R71 ;  /* 0x0000004700477202 */ /* 0x003fde0000000f00 */
[----:B01----:R1:W0:-:S15]  /*6980*/  R2UR UR4, R68 ;  /* 0x00000000440473c2 */ /* 0x00321e00000e0000 */
[----:B01----:R1:W0:-:S15]  /*6990*/  R2UR UR5, R69 ;  /* 0x00000000450573c2 */ /* 0x00321e00000e0000 */
[----:B01----:R1:W-:-:S15]  /*69a0*/  LDGSTS.E.LTC128B.128 [R0], [R70.64] ;  /* 0x0000000046007fae */ /* 0x0033de000b921d44 */
[----:B------:R-:W0:-:S15]  /*69b0*/  LDGDEPBAR ;  /* 0x00000000000079af */ /* 0x000e1e0000000000 */
[----:B------:R-:W-:-:S15]  /*69c0*/  DEPBAR.LE SB0, 0x0 ;  /* 0x000080000000791a */ /* 0x000fde0000000000 */
[----:B01----:R-:W-:-:S15]  /*69d0*/  WARPSYNC 0xffffffff ;  /* 0xffffffff00007948 */ /* 0x003fde0003800000 */
[----:B01----:R1:W-:-:S15]  /*69e0*/  BAR.SYNC 0x0 ;  /* 0x0000000000007b1d */ /* 0x0033de0000000000 */
.L_x_488:
[----:B01----:R-:W-:-:S15]  /*69f0*/  MOV R0, RZ ;  /* 0x000000ff00007202 */ /* 0x003fde0000000f00 */
[----:B01----:R-:W-:-:S15]  /*6a00*/  MOV R0, R0 ;  /* 0x0000000000007202 */ /* 0x003fde0000000f00 */
[----:B01----:R-:W-:-:S15]  /*6a10*/  MOV R0, R0 ;  /* 0x0000000000007202 */ /* 0x003fde0000000f00 */
.L_x_383:
[----:B01----:R-:W-:-:S15]  /*6a20*/  MOV R4, R0 ;  /* 0x0000000000047202 */ /* 0x003fde0000000f00 */
[----:B01----:R-:W-:-:S15]  /*6a30*/  MOV R4, R4 ;  /* 0x0000000400047202 */ /* 0x003fde0000000f00 */
.L_x_384:
[----:B01----:R-:W-:-:S15]  /*6a40*/  BSSY B8, `(.L_x_123) ;  /* 0x00001af000087945 */ /* 0x003fde0003800000 */
[----:B01----:R-:W-:-:S15]  /*6a50*/  BRA `(.L_x_124) ;  /* 0x0000000000007947 */ /* 0x003fde0003800000 */
.L_x_124:
[----:B01----:R-:W-:-:S15]  /*6a60*/  MOV R31, R4 ;  /* 0x00000004001f7202 */ /* 0x003fde0000000f00 */
[----:B01----:R-:W-:-:S15]  /*6a70*/  MOV R31, R31 ;  /* 0x0000001f001f7202 */ /* 0x003fde0000000f00 */
.L_x_385:
[----:B01----:R-:W-:-:S15]  /*6a80*/  ISETP.LT.AND P0, PT, R31, 0x2, PT ;  /* 0x000000021f00780c */ /* 0x003fde0003f01270 */
[----:B01----:R-:W-:-:S15]  /*6a90*/  PLOP3.LUT P0, PT, P0, PT, PT, 0x8, 0x0 ;  /* 0x000000000000781c */ /* 0x003fde000070e170 */
[----:B01----:R-:W-:-:S15]  /*6aa0*/  @P0 BRA `(.L_x_125) ;  /* 0x00001a8000000947 */ /* 0x003fde0003800000 */
[----:B01----:R-:W-:-:S15]  /*6ab0*/  BRA `(.L_x_126) ;  /* 0x0000000000007947 */ /* 0x003fde0003800000 */
.L_x_126:
[----:B01----:R-:W-:-:S15]  /*6ac0*/  MOV R0, RZ ;  /* 0x000000ff00007202 */ /* 0x003fde0000000f00 */
[----:B01----:R-:W-:-:S15]  /*6ad0*/  MOV R0, R0 ;  /* 0x0000000000007202 */ /* 0x003fde0000000f00 */
[----:B01----:R-:W-:-:S15]  /*6ae0*/  MOV R0, R0 ;  /* 0x0000000000007202 */ /* 0x003fde0000000f00 */
.L_x_388:
[----:B01----:R-:W-:-:S15]  /*6af0*/  MOV R28, R0 ;  /* 0x00000000001c7202 */ /* 0x003fde0000000f00 */
[----:B01----:R-:W-:-:S15]  /*6b00*/  MOV R28, R28 ;  /* 0x0000001c001c7202 */ /* 0x003fde0000000f00 */
.L_x_389:
[----:B01----:R-:W-:-:S15]  /*6b10*/  BSSY B7, `(.L_x_127) ;  /* 0x000019b000077945 */ /* 0x003fde0003800000 */
[----:B01----:R-:W-:-:S15]  /*6b20*/  BRA `(.L_x_128) ;  /* 0x0000000000007947 */ /* 0x003fde0003800000 */
.L_x_128:
[----:B01----:R-:W-:-:S15]  /*6b30*/  MOV R30, R28 ;  /* 0x0000001c001e7202 */ /* 0x003fde0000000f00 */
[----:B01----:R-:W-:-:S15]  /*6b40*/  MOV R30, R30 ;  /* 0x0000001e001e7202 */ /* 0x003fde0000000f00 */
.L_x_390:
[----:B01----:R-:W-:-:S15]  /*6b50*/  ISETP.LT.AND P0, PT, R30, 0x4, PT ;  /* 0x000000041e00780c */ /* 0x003fde0003f01270 */
[----:B01----:R-:W-:-:S15]  /*6b60*/  PLOP3.LUT P0, PT, P0, PT, PT, 0x8, 0x0 ;  /* 0x000000000000781c */ /* 0x003fde000070e170 */
[----:B01----:R-:W-:-:S15]  /*6b70*/  @P0 BRA `(.L_x_129) ;  /* 0x0000194000000947 */ /* 0x003fde0003800000 */
[----:B01----:R-:W-:-:S15]  /*6b80*/  BRA `(.L_x_130) ;  /* 0x0000000000007947 */ /* 0x003fde0003800000 */
.L_x_130:
        /* <DEDUP_REMOVED lines=73> */
.L_x_132:
[----:B01----:R-:W-:-:S15]  /*7020*/  BSYNC B0 ;  /* 0x0000000000007941 */ /* 0x003fde0003800000 */
.L_x_131:
        /* <DEDUP_REMOVED lines=32> */
[----:B01----:R-:W-:-:S15]  /*7230*/  IMAD.SHL R6, R30, 0x10, RZ ;  /* 0x000000101e067824 */ /* 0x003fde00078e02ff */
[----:B01----:R-:W-:-:S15]  /*7240*/  IADD3 R3, R3, R6, RZ ;  /* 0x0000000603037210 */ /* 0x003fde0007ffe0ff */
[----:B01----:R-:W-:-:S15]  /*7250*/  IMAD.SHL R3, R3, 0x20, RZ ;  /* 0x0000002003037824 */ /* 0x003fde00078e02ff */
[----:B01----:R-:W-:-:S15]  /*7260*/  MOV R8, 0x20 ;  /* 0x0000002000087802 */ /* 0x003fde0000000f00 */
[----:B01----:R-:W-:-:S15]  /*7270*/  IMAD.SHL R6, R31, 0x10, RZ ;  /* 0x000000101f067824 */ /* 0x003fde00078e02ff */
[----:B01----:R-:W-:-:S15]  /*7280*/  IADD3 R3, R3, R6, RZ ;  /* 0x0000000603037210 */ /* 0x003fde0007ffe0ff */
        /* <DEDUP_REMOVED lines=18> */
[----:B01----:R-:W-:-:S15]  /*73b0*/  CALL.ABS.NOINC `(_ZN46_INTERNAL_7a73785f_15_test_gemm_i8_cu_46d8dfc76nvcuda4wmma16load_matrix_syncERNS1_8fragmentINS1_8matrix_aELi16ELi16ELi16EaNS1_9row_majorEEEPKaj) ;  /* 0x0000000000007943 */ /* 0x003fde0003c00000 */
.L_x_17:
[----:B01----:R-:W-:-:S15]  /*73c0*/  MOV R0, RZ ;  /* 0x000000ff00007202 */ /* 0x003fde0000000f00 */
[----:B01----:R-:W-:-:S15]  /*73d0*/  MOV R0, R0 ;  /* 0x0000000000007202 */ /* 0x003fde0000000f00 */
[----:B01----:R-:W-:-:S15]  /*73e0*/  MOV R0, R0 ;  /* 0x0000000000007202 */ /* 0x003fde0000000f00 */
.L_x_393:
[----:B01----:R-:W-:-:S15]  /*73f0*/  MOV R27, R0 ;  /* 0x00000000001b7202 */ /* 0x003fde0000000f00 */
[----:B01----:R-:W-:-:S15]  /*7400*/  MOV R27, R27 ;  /* 0x0000001b001b7202 */ /* 0x003fde0000000f00 */
.L_x_394:
[----:B01----:R-:W-:-:S15]  /*7410*/  BSSY B6, `(.L_x_133) ;  /* 0x0000104000067945 */ /* 0x003fde0003800000 */
[----:B01----:R-:W-:-:S15]  /*7420*/  BRA `(.L_x_134) ;  /* 0x0000000000007947 */ /* 0x003fde0003800000 */
.L_x_134:
[----:B01----:R-:W-:-:S15]  /*7430*/  MOV R29, R27 ;  /* 0x0000001b001d7202 */ /* 0x003fde0000000f00 */
[----:B01----:R-:W-:-:S15]  /*7440*/  MOV R29, R29 ;  /* 0x0000001d001d7202 */ /* 0x003fde0000000f00 */
.L_x_395:
[----:B01----:R-:W-:-:S15]  /*7450*/  ISETP.LT.AND P0, PT, R29, 0x4, PT ;  /* 0x000000041d00780c */ /* 0x003fde0003f01270 */
[----:B01----:R-:W-:-:S15]  /*7460*/  PLOP3.LUT P0, PT, P0, PT, PT, 0x8, 0x0 ;  /* 0x000000000000781c */ /* 0x003fde000070e170 */
[----:B01----:R-:W-:-:S15]  /*7470*/  @P0 BRA `(.L_x_135) ;  /* 0x00000fd000000947 */ /* 0x003fde0003800000 */
[----:B01----:R-:W-:-:S15]  /*7480*/  BRA `(.L_x_136) ;  /* 0x0000000000007947 */ /* 0x003fde0003800000 */
.L_x_136:
        /* <DEDUP_REMOVED lines=75> */
.L_x_138:
[----:B01----:R-:W-:-:S15]  /*7940*/  BSYNC B0 ;  /* 0x0000000000007941 */ /* 0x003fde0003800000 */
.L_x_137:
        /* <DEDUP_REMOVED lines=56> */
[----:B01----:R-:W-:-:S15]  /*7cd0*/  CALL.ABS.NOINC `(_ZN46_INTERNAL_7a73785f_15_test_gemm_i8_cu_46d8dfc76nvcuda4wmma16load_matrix_syncERNS1_8fragmentINS1_8matrix_bELi16ELi16ELi16EaNS1_9col_majorEEEPKaj) ;  /* 0x0000000000007943 */ /* 0x003fde0003c00000 */
.L_x_18:
        /* <DEDUP_REMOVED lines=112> */
[----:B01----:R-:W-:-:S15]  /*83e0*/  CALL.ABS.NOINC `(_ZN46_INTERNAL_7a73785f_15_test_gemm_i8_cu_46d8dfc76nvcuda4wmma8mma_syncERNS1_8fragmentINS1_11accumulatorELi16ELi16ELi16EivEERKNS2_INS1_8matrix_aELi16ELi16ELi16EaNS1_9row_majorEEERKNS2_INS1_8matrix_bELi16ELi16ELi16EaNS1_9col_majorEEERKS4_b) ;  /* 0x0000000000007943 */ /* 0x003fde0003c00000 */
.L_x_19:
[----:B01----:R-:W-:-:S15]  /*83f0*/  BRA `(.L_x_139) ;  /* 0x0000000000007947 */ /* 0x003fde0003800000 */
.L_x_139:
[----:B01----:R-:W-:-:S15]  /*8400*/  IADD3 R0, R29, 0x1, RZ ;  /* 0x000000011d007810 */ /* 0x003fde0007ffe0ff */
[----:B01----:R-:W-:-:S15]  /*8410*/  MOV R0, R0 ;  /* 0x0000000000007202 */ /* 0x003fde0000000f00 */
.L_x_396:
[----:B01----:R-:W-:-:S15]  /*8420*/  MOV R27, R0 ;  /* 0x00000000001b7202 */ /* 0x003fde0000000f00 */
[----:B01----:R-:W-:-:S15]  /*8430*/  MOV R27, R27 ;  /* 0x0000001b001b7202 */ /* 0x003fde0000000f00 */
.L_x_397:
[----:B01----:R-:W-:-:S15]  /*8440*/  BRA `(.L_x_134) ;  /* 0xffffefe000007947 */ /* 0x003fde000383ffff */
.L_x_135:
[----:B01----:R-:W-:-:S15]  /*8450*/  BSYNC B6 ;  /* 0x0000000000067941 */ /* 0x003fde0003800000 */
.L_x_133:
[----:B01----:R-:W-:-:S15]  /*8460*/  BRA `(.L_x_140) ;  /* 0x0000000000007947 */ /* 0x003fde0003800000 */
.L_x_140:
[----:B01----:R-:W-:-:S15]  /*8470*/  IADD3 R0, R30, 0x1, RZ ;  /* 0x000000011e007810 */ /* 0x003fde0007ffe0ff */
[----:B01----:R-:W-:-:S15]  /*8480*/  MOV R0, R0 ;  /* 0x0000000000007202 */ /* 0x003fde0000000f00 */
.L_x_391:
[----:B01----:R-:W-:-:S15]  /*8490*/  MOV R28, R0 ;  /* 0x00000000001c7202 */ /* 0x003fde0000000f00 */
[----:B01----:R-:W-:-:S15]  /*84a0*/  MOV R28, R28 ;  /* 0x0000001c001c7202 */ /* 0x003fde0000000f00 */
.L_x_392:
[----:B01----:R-:W-:-:S15]  /*84b0*/  BRA `(.L_x_128) ;  /* 0xffffe67000007947 */ /* 0x003fde000383ffff */
.L_x_129:
[----:B01----:R-:W-:-:S15]  /*84c0*/  BSYNC B7 ;  /* 0x0000000000077941 */ /* 0x003fde0003800000 */
.L_x_127:
[----:B01----:R-:W-:-:S15]  /*84d0*/  BRA `(.L_x_141) ;  /* 0x0000000000007947 */ /* 0x003fde0003800000 */
.L_x_141:
[----:B01----:R-:W-:-:S15]  /*84e0*/  IADD3 R0, R31, 0x1, RZ ;  /* 0x000000011f007810 */ /* 0x003fde0007ffe0ff */
[----:B01----:R-:W-:-:S15]  /*84f0*/  MOV R0, R0 ;  /* 0x0000000000007202 */ /* 0x003fde0000000f00 */
.L_x_386:
[----:B01----:R-:W-:-:S15]  /*8500*/  MOV R4, R0 ;  /* 0x0000000000047202 */ /* 0x003fde0000000f00 */
[----:B01----:R-:W-:-:S15]  /*8510*/  MOV R4, R4 ;  /* 0x0000000400047202 */ /* 0x003fde0000000f00 */
.L_x_387:
[----:B01----:R-:W-:-:S15]  /*8520*/  BRA `(.L_x_124) ;  /* 0xffffe53000007947 */ /* 0x003fde000383ffff */
.L_x_125:
[----:B01----:R-:W-:-:S15]  /*8530*/  BSYNC B8 ;  /* 0x0000000000087941 */ /* 0x003fde0003800000 */
.L_x_123:
[----:B01----:R-:W-:-:S15]  /*8540*/  BRA `(.L_x_142) ;  /* 0x0000000000007947 */ /* 0x003fde0003800000 */
.L_x_142:
[----:B01----:R-:W-:-:S15]  /*8550*/  IADD3 R0, R36, 0x1, RZ ;  /* 0x0000000124007810 */ /* 0x003fde0007ffe0ff */
[----:B01----:R-:W-:-:S15]  /*8560*/  MOV R0, R0 ;  /* 0x0000000000007202 */ /* 0x003fde0000000f00 */
.L_x_381:
[----:B01----:R-:W-:-:S15]  /*8570*/  MOV R5, R0 ;  /* 0x0000000000057202 */ /* 0x003fde0000000f00 */
[----:B01----:R-:W-:-:S15]  /*8580*/  MOV R5, R5 ;  /* 0x0000000500057202 */ /* 0x003fde0000000f00 */
.L_x_382:
[----:B01----:R-:W-:-:S15]  /*8590*/  BRA `(.L_x_116) ;  /* 0xffffd00000007947 */ /* 0x003fde000383ffff */
.L_x_117:
[----:B01----:R-:W-:-:S15]  /*85a0*/  BSYNC B9 ;  /* 0x0000000000097941 */ /* 0x003fde0003800000 */
.L_x_115:
        /* <DEDUP_REMOVED lines=45> */
.L_x_144:
[----:B01----:R-:W-:-:S15]  /*8880*/  BSYNC B0 ;  /* 0x0000000000007941 */ /* 0x003fde0003800000 */
.L_x_143:
        /* <DEDUP_REMOVED lines=58> */
.L_x_146:
[----:B01----:R-:W-:-:S15]  /*8c30*/  BSYNC B0 ;  /* 0x0000000000007941 */ /* 0x003fde0003800000 */
.L_x_145:
        /* <DEDUP_REMOVED lines=10> */
.L_x_489:
[----:B01----:R-:W-:-:S15]  /*8ce0*/  MOV R6, RZ ;  /* 0x000000ff00067202 */ /* 0x003fde0000000f00 */
[----:B01----:R-:W-:-:S15]  /*8cf0*/  MOV R6, R6 ;  /* 0x0000000600067202 */ /* 0x003fde0000000f00 */
[----:B01----:R-:W-:-:S15]  /*8d00*/  MOV R6, R6 ;  /* 0x0000000600067202 */ /* 0x003fde0000000f00 */
.L_x_398:
[----:B01----:R-:W-:-:S15]  /*8d10*/  MOV R6, R6 ;  /* 0x0000000600067202 */ /* 0x003fde0000000f00 */
[----:B01----:R-:W-:-:S15]  /*8d20*/  MOV R7, R6 ;  /* 0x0000000600077202 */ /* 0x003fde0000000f00 */
.L_x_399:
[----:B01----:R-:W-:-:S15]  /*8d30*/  BSSY B1, `(.L_x_147) ;  /* 0x000019c000017945 */ /* 0x003fde0003800000 */
[----:B01----:R-:W-:-:S15]  /*8d40*/  BRA `(.L_x_148) ;  /* 0x0000000000007947 */ /* 0x003fde0003800000 */
.L_x_148:
[----:B01----:R-:W-:-:S15]  /*8d50*/  MOV R10, R7 ;  /* 0x00000007000a7202 */ /* 0x003fde0000000f00 */
[----:B01----:R-:W-:-:S15]  /*8d60*/  MOV R10, R10 ;  /* 0x0000000a000a7202 */ /* 0x003fde0000000f00 */
.L_x_400:
[----:B01----:R-:W-:-:S15]  /*8d70*/  ISETP.LT.AND P0, PT, R10, 0x4, PT ;  /* 0x000000040a00780c */ /* 0x003fde0003f01270 */
[----:B01----:R-:W-:-:S15]  /*8d80*/  PLOP3.LUT P0, PT, P0, PT, PT, 0x8, 0x0 ;  /* 0x000000000000781c */ /* 0x003fde000070e170 */
[----:B01----:R-:W-:-:S15]  /*8d90*/  @P0 BRA `(.L_x_149) ;  /* 0x0000195000000947 */ /* 0x003fde0003800000 */
[----:B01----:R-:W-:-:S15]  /*8da0*/  BRA `(.L_x_150) ;  /* 0x0000000000007947 */ /* 0x003fde0003800000 */
.L_x_150:
[----:B01----:R-:W-:-:S15]  /*8db0*/  MOV R6, RZ ;  /* 0x000000ff00067202 */ /* 0x003fde0000000f00 */
[----:B01----:R-:W-:-:S15]  /*8dc0*/  MOV R6, R6 ;  /* 0x0000000600067202 */ /* 0x003fde0000000f00 */
[----:B01----:R-:W-:-:S15]  /*8dd0*/  MOV R6, R6 ;  /* 0x0000000600067202 */ /* 0x003fde0000000f00 */
.L_x_403:
[----:B01----:R-:W-:-:S15]  /*8de0*/  MOV R6, R6 ;  /* 0x0000000600067202 */ /* 0x003fde0000000f00 */
[----:B01----:R-:W-:-:S15]  /*8df0*/  MOV R9, R6 ;  /* 0x0000000600097202 */ /* 0x003fde0000000f00 */
.L_x_404:
[----:B01----:R-:W-:-:S15]  /*8e00*/  BSSY B0, `(.L_x_151) ;  /* 0x0000188000007945 */ /* 0x003fde0003800000 */
[----:B01----:R-:W-:-:S15]  /*8e10*/  BRA `(.L_x_152) ;  /* 0x0000000000007947 */ /* 0x003fde0003800000 */
.L_x_152:
[----:B01----:R-:W-:-:S15]  /*8e20*/  MOV R11, R9 ;  /* 0x00000009000b7202 */ /* 0x003fde0000000f00 */
[----:B01----:R-:W-:-:S15]  /*8e30*/  MOV R11, R11 ;  /* 0x0000000b000b7202 */ /* 0x003fde0000000f00 */
.L_x_405:
[----:B01----:R-:W-:-:S15]  /*8e40*/  ISETP.LT.AND P0, PT, R11, 0x4, PT ;  /* 0x000000040b00780c */ /* 0x003fde0003f01270 */
[----:B01----:R-:W-:-:S15]  /*8e50*/  PLOP3.LUT P0, PT, P0, PT, PT, 0x8, 0x0 ;  /* 0x000000000000781c */ /* 0x003fde000070e170 */
[----:B01----:R-:W-:-:S15]  /*8e60*/  @P0 BRA `(.L_x_153) ;  /* 0x0000181000000947 */ /* 0x003fde0003800000 */
[----:B01----:R-:W-:-:S15]  /*8e70*/  BRA `(.L_x_154) ;  /* 0x0000000000007947 */ /* 0x003fde0003800000 */
.L_x_154:
[----:B01----:R-:W-:-:S15]  /*8e80*/  MOV R6, RZ ;  /* 0x000000ff00067202 */ /* 0x003fde0000000f00 */
[----:B01----:R-:W-:-:S15]  /*8e90*/  MOV R6, R6 ;  /* 0x0000000600067202 */ /* 0x003fde0000000f00 */
[----:B01----:R-:W-:-:S15]  /*8ea0*/  MOV R6, R6 ;  /* 0x0000000600067202 */ /* 0x003fde0000000f00 */
.L_x_408:
[----:B01----:R-:W-:-:S15]  /*8eb0*/  MOV R14, R6 ;  /* 0x00000006000e7202 */ /* 0x003fde0000000f00 */
[----:B01----:R-:W-:-:S15]  /*8ec0*/  MOV R14, R14 ;  /* 0x0000000e000e7202 */ /* 0x003fde0000000f00 */
.L_x_409:
[----:B01----:R-:W-:-:S15]  /*8ed0*/  BSSY B2, `(.L_x_155) ;  /* 0x0000050000027945 */ /* 0x003fde0003800000 */
[----:B01----:R-:W-:-:S15]  /*8ee0*/  BRA `(.L_x_156) ;  /* 0x0000000000007947 */ /* 0x003fde0003800000 */
.L_x_156:
[----:B01----:R-:W-:-:S15]  /*8ef0*/  MOV R9, R14 ;  /* 0x0000000e00097202 */ /* 0x003fde0000000f00 */
[----:B01----:R-:W-:-:S15]  /*8f00*/  MOV R9, R9 ;  /* 0x0000000900097202 */ /* 0x003fde0000000f00 */
.L_x_410:
[----:B01----:R-:W-:-:S15]  /*8f10*/  ISETP.LT.AND P0, PT, R9, 0x8, PT ;  /* 0x000000080900780c */ /* 0x003fde0003f01270 */
[----:B01----:R-:W-:-:S15]  /*8f20*/  PLOP3.LUT P0, PT, P0, PT, PT, 0x8, 0x0 ;  /* 0x000000000000781c */ /* 0x003fde000070e170 */
[----:B01----:R-:W-:-:S15]  /*8f30*/  @P0 BRA `(.L_x_157) ;  /* 0x0000049000000947 */ /* 0x003fde0003800000 */
[----:B01----:R-:W-:-:S15]  /*8f40*/  BRA `(.L_x_158) ;  /* 0x0000000000007947 */ /* 0x003fde0003800000 */
.L_x_158:
        /* <DEDUP_REMOVED lines=44> */
[----:B01----:R1:W0:-:S15]  /*9210*/  LD.E R6, [R6.64] ;  /* 0x0000000406067980 */ /* 0x00321e000c101900 */
[----:B01----:R-:W-:-:S15]  /*9220*/  PRMT R12, R6, 0x7610, R12 ;  /* 0x00007610060c7816 */ /* 0x003fde000000000c */
        /* <DEDUP_REMOVED lines=10> */
[----:B01----:R-:W-:-:S15]  /*92d0*/  IADD3 R6, P0, R6, R13, RZ ;  /* 0x0000000d06067210 */ /* 0x003fde0007f1e0ff */
[----:B01----:R-:W-:-:S15]  /*92e0*/  IADD3.X R7, R7, R14, RZ, P0, !PT ;  /* 0x0000000e07077210 */ /* 0x003fde00007fe4ff */
        /* <DEDUP_REMOVED lines=8> */
[----:B01----:R-:W-:-:S15]  /*9370*/  BRA `(.L_x_159) ;  /* 0x0000000000007947 */ /* 0x003fde0003800000 */
.L_x_159:
[----:B01----:R-:W-:-:S15]  /*9380*/  IADD3 R6, R9, 0x1, RZ ;  /* 0x0000000109067810 */ /* 0x003fde0007ffe0ff */
[----:B01----:R-:W-:-:S15]  /*9390*/  MOV R6, R6 ;  /* 0x0000000600067202 */ /* 0x003fde0000000f00 */
.L_x_411:
[----:B01----:R-:W-:-:S15]  /*93a0*/  MOV R14, R6 ;  /* 0x00000006000e7202 */ /* 0x003fde0000000f00 */
[----:B01----:R-:W-:-:S15]  /*93b0*/  MOV R14, R14 ;  /* 0x0000000e000e7202 */ /* 0x003fde0000000f00 */
.L_x_412:
[----:B01----:R-:W-:-:S15]  /*93c0*/  BRA `(.L_x_156) ;  /* 0xfffffb2000007947 */ /* 0x003fde000383ffff */
.L_x_157:
[----:B01----:R-:W-:-:S15]  /*93d0*/  BSYNC B2 ;  /* 0x0000000000027941 */ /* 0x003fde0003800000 */
.L_x_155:
[----:B01----:R-:W-:-:S15]  /*93e0*/  MOV R6, RZ ;  /* 0x000000ff00067202 */ /* 0x003fde0000000f00 */
[----:B01----:R-:W-:-:S15]  /*93f0*/  MOV R6, R6 ;  /* 0x0000000600067202 */ /* 0x003fde0000000f00 */
[----:B01----:R-:W-:-:S15]  /*9400*/  MOV R6, R6 ;  /* 0x0000000600067202 */ /* 0x003fde0000000f00 */
.L_x_413:
[----:B01----:R-:W-:-:S15]  /*9410*/  MOV R6, R6 ;  /* 0x0000000600067202 */ /* 0x003fde0000000f00 */
[----:B01----:R-:W-:-:S15]  /*9420*/  MOV R12, R6 ;  /* 0x00000006000c7202 */ /* 0x003fde0000000f00 */
.L_x_414:
[----:B01----:R-:W-:-:S15]  /*9430*/  BSSY B3, `(.L_x_160) ;  /* 0x000011e000037945 */ /* 0x003fde0003800000 */
[----:B01----:R-:W-:-:S15]  /*9440*/  BRA `(.L_x_161) ;  /* 0x0000000000007947 */ /* 0x003fde0003800000 */
.L_x_161:
[----:B01----:R-:W-:-:S15]  /*9450*/  MOV R13, R12 ;  /* 0x0000000c000d7202 */ /* 0x003fde0000000f00 */
[----:B01----:R-:W-:-:S15]  /*9460*/  MOV R13, R13 ;  /* 0x0000000d000d7202 */ /* 0x003fde0000000f00 */
.L_x_415:
[----:B01----:R-:W-:-:S15]  /*9470*/  ISETP.LT.AND P0, PT, R13, 0x2, PT ;  /* 0x000000020d00780c */ /* 0x003fde0003f01270 */
[----:B01----:R-:W-:-:S15]  /*9480*/  PLOP3.LUT P0, PT, P0, PT, PT, 0x8, 0x0 ;  /* 0x000000000000781c */ /* 0x003fde000070e170 */
[----:B01----:R-:W-:-:S15]  /*9490*/  @P0 BRA `(.L_x_162) ;  /* 0x0000117000000947 */ /* 0x003fde0003800000 */
[----:B01----:R-:W-:-:S15]  /*94a0*/  BRA `(.L_x_163) ;  /* 0x0000000000007947 */ /* 0x003fde0003800000 */
.L_x_163:
[----:B01----:R-:W-:-:S15]  /*94b0*/  MOV R6, RZ ;  /* 0x000000ff00067202 */ /* 0x003fde0000000f00 */
[----:B01----:R-:W-:-:S15]  /*94c0*/  MOV R6, R6 ;  /* 0x0000000600067202 */ /* 0x003fde0000000f00 */
[----:B01----:R-:W-:-:S15]  /*94d0*/  MOV R6, R6 ;  /* 0x0000000600067202 */ /* 0x003fde0000000f00 */
.L_x_418:
[----:B01----:R-:W-:-:S15]  /*94e0*/  MOV R8, R6 ;  /* 0x0000000600087202 */ /* 0x003fde0000000f00 */
[----:B01----:R-:W-:-:S15]  /*94f0*/  MOV R8, R8 ;  /* 0x0000000800087202 */ /* 0x003fde0000000f00 */
.L_x_419:
[----:B01----:R-:W-:-:S15]  /*9500*/  BSSY B2, `(.L_x_164) ;  /* 0x000010a000027945 */ /* 0x003fde0003800000 */
[----:B01----:R-:W-:-:S15]  /*9510*/  BRA `(.L_x_165) ;  /* 0x0000000000007947 */ /* 0x003fde0003800000 */
.L_x_165:
[----:B01----:R-:W-:-:S15]  /*9520*/  MOV R12, R8 ;  /* 0x00000008000c7202 */ /* 0x003fde0000000f00 */
[----:B01----:R-:W-:-:S15]  /*9530*/  MOV R12, R12 ;  /* 0x0000000c000c7202 */ /* 0x003fde0000000f00 */
.L_x_420:
[----:B01----:R-:W-:-:S15]  /*9540*/  ISETP.LT.AND P0, PT, R12, 0x2, PT ;  /* 0x000000020c00780c */ /* 0x003fde0003f01270 */
[----:B01----:R-:W-:-:S15]  /*9550*/  PLOP3.LUT P0, PT, P0, PT, PT, 0x8, 0x0 ;  /* 0x000000000000781c */ /* 0x003fde000070e170 */
[----:B01----:R-:W-:-:S15]  /*9560*/  @P0 BRA `(.L_x_166) ;  /* 0x0000103000000947 */ /* 0x003fde0003800000 */
[----:B01----:R-:W-:-:S15]  /*9570*/  BRA `(.L_x_167) ;  /* 0x0000000000007947 */ /* 0x003fde0003800000 */
.L_x_167:
[----:B01----:R-:W-:-:S15]  /*9580*/  IMAD.SHL R6, R10, 0x10, RZ ;  /* 0x000000100a067824 */ /* 0x003fde00078e02ff */
[----:B01----:R-:W-:-:S15]  /*9590*/  IMAD.SHL R7, R13, 0x10, RZ ;  /* 0x000000100d077824 */ /* 0x003fde00078e02ff */
        /* <DEDUP_REMOVED lines=49> */
.L_x_169:
[----:B01----:R-:W-:-:S15]  /*98b0*/  BSYNC B4 ;  /* 0x0000000000047941 */ /* 0x003fde0003800000 */
.L_x_168:
        /* <DEDUP_REMOVED lines=8> */
[----:B01----:R-:W-:-:S15]  /*9940*/  IADD3 R6, R6, R7, RZ ;  /* 0x0000000706067210 */ /* 0x003fde0007ffe0ff */
        /* <DEDUP_REMOVED lines=75> */
.L_x_171:
[----:B01----:R-:W-:-:S15]  /*9e00*/  BSYNC B4 ;  /* 0x0000000000047941 */ /* 0x003fde0003800000 */
.L_x_170:
        /* <DEDUP_REMOVED lines=34> */
[----:B01----:R-:W-:-:S15]  /*a030*/  IMAD.SHL R8, R12, 0x4, RZ ;  /* 0x000000040c087824 */ /* 0x003fde00078e02ff */
        /* <DEDUP_REMOVED lines=20> */
[----:B01----:R1:W0:-:S15]  /*a180*/  LD.E.U8 R8, [R8.64] ;  /* 0x0000000408087980 */ /* 0x00321e000c101100 */
[----:B01----:R-:W-:-:S15]  /*a190*/  PRMT R8, R8, 0x7770, RZ ;  /* 0x0000777008087816 */ /* 0x003fde00000000ff */
[----:B01----:R-:W-:-:S15]  /*a1a0*/  PRMT R8, R8, 0x7710, RZ ;  /* 0x0000771008087816 */ /* 0x003fde00000000ff */
[----:B01----:R-:W-:-:S15]  /*a1b0*/  IADD3 R9, P0, R16, 0x3ac, RZ ;  /* 0x000003ac10097810 */ /* 0x003fde0007f1e0ff */
        /* <DEDUP_REMOVED lines=9> */
[----:B01----:R-:W-:-:S15]  /*a250*/  IMAD.SHL R8, R12, 0x4, RZ ;  /* 0x000000040c087824 */ /* 0x003fde00078e02ff */
[----:B01----:R-:W-:-:S15]  /*a260*/  IMAD.SHL R9, R13, 0x2, RZ ;  /* 0x000000020d097824 */ /* 0x003fde00078e02ff */
[----:B01----:R-:W-:-:S15]  /*a270*/  IADD3 R8, R8, R9, RZ ;  /* 0x0000000908087210 */ /* 0x003fde0007ffe0ff */
[----:B01----:R-:W-:-:S15]  /*a280*/  IADD3 R8, R8, 0x1, RZ ;  /* 0x0000000108087810 */ /* 0x003fde0007ffe0ff */
        /* <DEDUP_REMOVED lines=37> */
[----:B01----:R1:W0:-:S15]  /*a4e0*/  LD.E.U16 R8, [R8.64] ;  /* 0x0000000408087980 */ /* 0x00321e000c101500 */
[----:B01----:R-:W-:-:S15]  /*a4f0*/  MOV R6, R6 ;  /* 0x0000000600067202 */ /* 0x003fde0000000f00 */
[----:B01----:R-:W-:-:S15]  /*a500*/  MOV R7, R7 ;  /* 0x0000000700077202 */ /* 0x003fde0000000f00 */
[----:B01----:R1:W0:-:S15]  /*a510*/  R2UR UR4, R68 ;  /* 0x00000000440473c2 */ /* 0x00321e00000e0000 */
[----:B01----:R1:W0:-:S15]  /*a520*/  R2UR UR5, R69 ;  /* 0x00000000450573c2 */ /* 0x00321e00000e0000 */
[----:B01----:R1:W-:-:S15]  /*a530*/  ST.E.U16 [R6.64], R8 ;  /* 0x0000000806007985 */ /* 0x0033de000c101504 */
.L_x_490:
[----:B01----:R-:W-:-:S15]  /*a540*/  BRA `(.L_x_172) ;  /* 0x0000000000007947 */ /* 0x003fde0003800000 */
.L_x_172:
[----:B01----:R-:W-:-:S15]  /*a550*/  IADD3 R6, R12, 0x1, RZ ;  /* 0x000000010c067810 */ /* 0x003fde0007ffe0ff */
[----:B01----:R-:W-:-:S15]  /*a560*/  MOV R6, R6 ;  /* 0x0000000600067202 */ /* 0x003fde0000000f00 */
.L_x_421:
[----:B01----:R-:W-:-:S15]  /*a570*/  MOV R8, R6 ;  /* 0x0000000600087202 */ /* 0x003fde0000000f00 */
[----:B01----:R-:W-:-:S15]  /*a580*/  MOV R8, R8 ;  /* 0x0000000800087202 */ /* 0x003fde0000000f00 */
.L_x_422:
[----:B01----:R-:W-:-:S15]  /*a590*/  BRA `(.L_x_165) ;  /* 0xffffef8000007947 */ /* 0x003fde000383ffff */
.L_x_166:
[----:B01----:R-:W-:-:S15]  /*a5a0*/  BSYNC B2 ;  /* 0x0000000000027941 */ /* 0x003fde0003800000 */
.L_x_164:
[----:B01----:R-:W-:-:S15]  /*a5b0*/  BRA `(.L_x_173) ;  /* 0x0000000000007947 */ /* 0x003fde0003800000 */
.L_x_173:
[----:B01----:R-:W-:-:S15]  /*a5c0*/  IADD3 R6, R13, 0x1, RZ ;  /* 0x000000010d067810 */ /* 0x003fde0007ffe0ff */
[----:B01----:R-:W-:-:S15]  /*a5d0*/  MOV R6, R6 ;  /* 0x0000000600067202 */ /* 0x003fde0000000f00 */
.L_x_416:
[----:B01----:R-:W-:-:S15]  /*a5e0*/  MOV R12, R6 ;  /* 0x00000006000c7202 */ /* 0x003fde0000000f00 */
[----:B01----:R-:W-:-:S15]  /*a5f0*/  MOV R12, R12 ;  /* 0x0000000c000c7202 */ /* 0x003fde0000000f00 */
.L_x_417:
[----:B01----:R-:W-:-:S15]  /*a600*/  BRA `(.L_x_161) ;  /* 0xffffee4000007947 */ /* 0x003fde000383ffff */
.L_x_162:
[----:B01----:R-:W-:-:S15]  /*a610*/  BSYNC B3 ;  /* 0x0000000000037941 */ /* 0x003fde0003800000 */
.L_x_160:
[----:B01----:R-:W-:-:S15]  /*a620*/  BRA `(.L_x_174) ;  /* 0x0000000000007947 */ /* 0x003fde0003800000 */
.L_x_174:
[----:B01----:R-:W-:-:S15]  /*a630*/  IADD3 R6, R11, 0x1, RZ ;  /* 0x000000010b067810 */ /* 0x003fde0007ffe0ff */
[----:B01----:R-:W-:-:S15]  /*a640*/  MOV R6, R6 ;  /* 0x0000000600067202 */ /* 0x003fde0000000f00 */
.L_x_406:
[----:B01----:R-:W-:-:S15]  /*a650*/  MOV R9, R6 ;  /* 0x0000000600097202 */ /* 0x003fde0000000f00 */
[----:B01----:R-:W-:-:S15]  /*a660*/  MOV R9, R9 ;  /* 0x0000000900097202 */ /* 0x003fde0000000f00 */
.L_x_407:
[----:B01----:R-:W-:-:S15]  /*a670*/  BRA `(.L_x_152) ;  /* 0xffffe7a000007947 */ /* 0x003fde000383ffff */
.L_x_153:
[----:B01----:R-:W-:-:S15]  /*a680*/  BSYNC B0 ;  /* 0x0000000000007941 */ /* 0x003fde0003800000 */
.L_x_151:
[----:B01----:R-:W-:-:S15]  /*a690*/  BRA `(.L_x_175) ;  /* 0x0000000000007947 */ /* 0x003fde0003800000 */
.L_x_175:
[----:B01----:R-:W-:-:S15]  /*a6a0*/  IADD3 R6, R10, 0x1, RZ ;  /* 0x000000010a067810 */ /* 0x003fde0007ffe0ff */
[----:B01----:R-:W-:-:S15]  /*a6b0*/  MOV R6, R6 ;  /* 0x0000000600067202 */ /* 0x003fde0000000f00 */
.L_x_401:
[----:B01----:R-:W-:-:S15]  /*a6c0*/  MOV R7, R6 ;  /* 0x0000000600077202 */ /* 0x003fde0000000f00 */
[----:B01----:R-:W-:-:S15]  /*a6d0*/  MOV R7, R7 ;  /* 0x0000000700077202 */ /* 0x003fde0000000f00 */
.L_x_402:
[----:B01----:R-:W-:-:S15]  /*a6e0*/  BRA `(.L_x_148) ;  /* 0xffffe66000007947 */ /* 0x003fde000383ffff */
.L_x_149:
[----:B01----:R-:W-:-:S15]  /*a6f0*/  BSYNC B1 ;  /* 0x0000000000017941 */ /* 0x003fde0003800000 */
.L_x_147:
[----:B------:R-:W-:Y:S06]  /*a700*/  MEMBAR.SC.VC ;  /* 0x0000000000007992 */ /* 0x000fec0000005000 */
[----:B01----:R-:W-:-:S00]  /*a710*/  ERRBAR ;  /* 0x00000000000079ab */ /* 0x003fc00000000000 */
[----:B01----:R-:W-:-:S15]  /*a720*/  EXIT ;  /* 0x000000000000794d */ /* 0x003fde0003800000 */
.L_x_472:
[----:B01----:R-:W-:-:S15]  /*a730*/  NOP ;  /* 0x0000000000007918 */ /* 0x003fde0000000000 */
.L_x_176:
        /* <DEDUP_REMOVED lines=12> */
.L_x_372:


//--------------------- .text._ZN6kernel9GEMMI8TCUILi256ELi256ELi32ELi64ELi64ELi2ELb1ELb0ELb1EEEvPKaS2_Piiii --------------------------
	.section	.text._ZN6kernel9GEMMI8TCUILi256ELi256ELi32ELi64ELi64ELi2ELb1ELb0ELb1EEEvPKaS2_Piiii,"ax",@progbits
	.sectionflags	@"SHF_BARRIERS=1"
	.sectioninfo	@"SHI_REGISTERS=74"
	.align	128
        .global         _ZN6kernel9GEMMI8TCUILi256ELi256ELi32ELi64ELi64ELi2ELb1ELb0ELb1EEEvPKaS2_Piiii
        .type           _ZN6kernel9GEMMI8TCUILi256ELi256ELi32ELi64ELi64ELi2ELb1ELb0ELb1EEEvPKaS2_Piiii,@function
        .size           _ZN6kernel9GEMMI8TCUILi256ELi256ELi32ELi64ELi64ELi2ELb1ELb0ELb1EEEvPKaS2_Piiii,(.L_x_434 - _ZN6kernel9GEMMI8TCUILi256ELi256ELi32ELi64ELi64ELi2ELb1ELb0ELb1EEEvPKaS2_Piiii)
        .other          _ZN6kernel9GEMMI8TCUILi256ELi256ELi32ELi64ELi64ELi2ELb1ELb0ELb1EEEvPKaS2_Piiii,@"STO_CUDA_ENTRY STV_DEFAULT"
_ZN6kernel9GEMMI8TCUILi256ELi256ELi32ELi64ELi64ELi2ELb1ELb0ELb1EEEvPKaS2_Piiii:
.text._ZN6kernel9GEMMI8TCUILi256ELi256ELi32ELi64ELi64ELi2ELb1ELb0ELb1EEEvPKaS2_Piiii:
[----:B01----:R-:W-:-:S15]  /*0000*/  MOV R1, c[0x0][0x28] ;  /* 0x00000a0000017a02 */ /* 0x003fde0000000f00 */
[----:B01----:R-:W-:-:S15]  /*0010*/  IADD3 R1, R1, -0x3a8, RZ ;  /* 0xfffffc5801017810 */ /* 0x003fde0007ffe0ff */
[----:B01----:R1:W0:-:S15]  /*0020*/  S2R R0, SR_LMEMHIOFF ;  /* 0x0000000000007919 */ /* 0x00321e0000003700 */
[----:B01----:R-:W-:-:S15]  /*0030*/  ISETP.GE.U32.AND P0, PT, R1, R0, PT ;  /* 0x000000000100720c */ /* 0x003fde0003f06070 */
[----:B01----:R-:W-:-:S15]  /*0040*/  @P0 BRA `(.L_x_177) ;  /* 0x0000001000000947 */ /* 0x003fde0003800000 */
[----:B01----:R-:W-:-:S15]  /*0050*/  BPT.TRAP 0x1 ;  /* 0x000000040000795c */ /* 0x003fde0000300000 */
.L_x_177:
        /* <DEDUP_REMOVED lines=54> */
.L_x_178:
        /* <DEDUP_REMOVED lines=14> */
.L_x_500:
[----:B01----:R-:W-:-:S15]  /*04a0*/  MOV R3, R3 ;  /* 0x0000000300037202 */ /* 0x003fde0000000f00 */
[----:B01----:R-:W-:-:S15]  /*04b0*/  MOV R6, R3 ;  /* 0x0000000300067202 */ /* 0x003fde0000000f00 */
[----:B01----:R-:W-:-:S15]  /*04c0*/  MOV R7, RZ ;  /* 0x000000ff00077202 */ /* 0x003fde0000000f00 */
[----:B01----:R-:W-:-:S15]  /*04d0*/  MOV R6, R6 ;  /* 0x0000000600067202 */ /* 0x003fde0000000f00 */
[----:B01----:R-:W-:-:S15]  /*04e0*/  MOV R7, R7 ;  /* 0x0000000700077202 */ /* 0x003fde0000000f00 */
[----:B01----:R-:W-:-:S15]  /*04f0*/  BRA `(.L_x_179) ;  /* 0x0000000000007947 */ /* 0x003fde0003800000 */
.L_x_179:
[----:B01----:R-:W-:-:S15]  /*0500*/  MOV R0, 0x8c ;  /* 0x0000008c00007802 */ /* 0x003fde0000000f00 */
[----:B01----:R1:W0:-:S15]  /*0510*/  LDC R0, c[0x0][R0] ;  /* 0x0000000000007b82 */ /* 0x00321e0000000800 */
[----:B01----:R-:W-:-:S15]  /*0520*/  MOV R0, R0 ;  /* 0x0000000000007202 */ /* 0x003fde0000000f00 */
[----:B01----:R-:W-:-:S15]  /*0530*/  MOV R0, R0 ;  /* 0x0000000000007202 */ /* 0x003fde0000000f00 */
[----:B01----:R-:W-:-:S15]  /*0540*/  MOV R0, R0 ;  /* 0x0000000000007202 */ /* 0x003fde0000000f00 */
[----:B01----:R-:W-:-:S15]  /*0550*/  MOV R3, R0 ;  /* 0x0000000000037202 */ /* 0x003fde0000000f00 */
.L_x_501:
        /* <DEDUP_REMOVED lines=15> */
.L_x_499:
[----:B01----:R-:W-:-:S15]  /*0650*/  MOV R4, R0 ;  /* 0x0000000000047202 */ /* 0x003fde0000000f00 */
[----:B01----:R-:W-:-:S15]  /*0660*/  MOV R5, R3 ;  /* 0x0000000300057202 */ /* 0x003fde0000000f00 */
[----:B01----:R-:W-:-:S15]  /*0670*/  MOV R4, R4 ;  /* 0x0000000400047202 */ /* 0x003fde0000000f00 */
[----:B01----:R-:W-:-:S15]  /*0680*/  MOV R5, R5 ;  /* 0x0000000500057202 */ /* 0x003fde0000000f00 */
[----:B01----:R-:W-:-:S15]  /*0690*/  MOV R4, R4 ;  /* 0x0000000400047202 */ /* 0x003fde0000000f00 */
[----:B01----:R-:W-:-:S15]  /*06a0*/  MOV R5, R5 ;  /* 0x0000000500057202 */ /* 0x003fde0000000f00 */
.L_x_498:
        /* <DEDUP_REMOVED lines=27> */
.L_x_180:
        /* <DEDUP_REMOVED lines=13> */
[----:B01----:R-:W-:-:S15]  /*0930*/  MOV R20, 32@lo((_ZN6kernel9GEMMI8TCUILi256ELi256ELi32ELi64ELi64ELi2ELb1ELb0ELb1EEEvPKaS2_Piiii + .L_x_20@srel)) ;  /* 0x0000000000147802 */ /* 0x003fde0000000f00 */
[----:B01----:R-:W-:-:S15]  /*0940*/  MOV R21, 32@hi((_ZN6kernel9GEMMI8TCUILi256ELi256ELi32ELi64ELi64ELi2ELb1ELb0ELb1EEEvPKaS2_Piiii + .L_x_20@srel)) ;  /* 0x0000000000157802 */ /* 0x003fde0000000f00 */
[----:B01----:R-:W-:-:S15]  /*0950*/  CALL.ABS.NOINC `(_ZN18cooperative_groups4__v117thread_group_baseILj3EEC2Ev) ;  /* 0x0000000000007943 */ /* 0x003fde0003c00000 */
.L_x_20:
        /* <DEDUP_REMOVED lines=23> */
.L_x_502:
        /* <DEDUP_REMOVED lines=22> */
.L_x_497:
        /* <DEDUP_REMOVED lines=34> */
.L_x_181:
        /* <DEDUP_REMOVED lines=15> */
[----:B01----:R-:W-:-:S15]  /*0f40*/  CALL.ABS.NOINC `(_ZN18cooperative_groups4__v117thread_group_baseILj4EEC2Ev) ;  /* 0x0000000000007943 */ /* 0x003fde0003c00000 */
.L_x_21:
        /* <DEDUP_REMOVED lines=22> */
.L_x_503:
        /* <DEDUP_REMOVED lines=34> */
.L_x_182:
        /* <DEDUP_REMOVED lines=36> */
.L_x_183:
        /* <DEDUP_REMOVED lines=26> */
[----:B01----:R-:W-:-:S15]  /*16b0*/  MOV R20, 32@lo((_ZN6kernel9GEMMI8TCUILi256ELi256ELi32ELi64ELi64ELi2ELb1ELb0ELb1EEEvPKaS2_Piiii + .L_x_22@srel)) ;  /* 0x0000000000147802 */ /* 0x003fde0000000f00 */
[----:B01----:R-:W-:-:S15]  /*16c0*/  MOV R21, 32@hi((_ZN6kernel9GEMMI8TCUILi256ELi256ELi32ELi64ELi64ELi2ELb1ELb0ELb1EEEvPKaS2_Piiii + .L_x_22@srel)) ;  /* 0x0000000000157802 */ /* 0x003fde0000000f00 */
[----:B01----:R-:W-:-:S15]  /*16d0*/  CALL.ABS.NOINC `(_ZN18cooperative_groups4__v117thread_block_tileILj32ENS0_12thread_blockEEC2ERKS2_) ;  /* 0x0000000000007943 */ /* 0x003fde0003c00000 */
.L_x_22:
        /* <DEDUP_REMOVED lines=15> */
.L_x_504:
[----:B01----:R-:W-:-:S15]  /*17d0*/  BRA `(.L_x_184) ;  /* 0x0000000000007947 */ /* 0x003fde0003800000 */
.L_x_184:
        /* <DEDUP_REMOVED lines=36> */
.L_x_185:
        /* <DEDUP_REMOVED lines=28> */
[----:B01----:R-:W-:-:S15]  /*1be0*/  CALL.ABS.NOINC `(_ZN18cooperative_groups4__v17details22thread_block_tile_implILj32EvLb0EEC2ILj32ENS0_12thread_blockELb0EEERKNS2_IXT_ET0_XT1_EEE) ;  /* 0x0000000000007943 */ /* 0x003fde0003c00000 */
.L_x_23:
        /* <DEDUP_REMOVED lines=18> */
.L_x_188:
[----:B01----:R-:W-:-:S15]  /*1d10*/  BRA `(.L_x_187) ;  /* 0x0000000000007947 */ /* 0x003fde0003800000 */
.L_x_187:
[----:B01----:R-:W-:-:S15]  /*1d20*/  BSYNC B0 ;  /* 0x0000000000007941 */ /* 0x003fde0003800000 */
.L_x_186:
        /* <DEDUP_REMOVED lines=22> */
.L_x_505:
        /* <DEDUP_REMOVED lines=34> */
.L_x_189:
        /* <DEDUP_REMOVED lines=18> */
.L_x_192:
[----:B01----:R-:W-:-:S15]  /*21d0*/  BRA `(.L_x_191) ;  /* 0x0000000000007947 */ /* 0x003fde0003800000 */
.L_x_191:
[----:B01----:R-:W-:-:S15]  /*21e0*/  BSYNC B0 ;  /* 0x0000000000007941 */ /* 0x003fde0003800000 */
.L_x_190:
        /* <DEDUP_REMOVED lines=22> */
.L_x_506:
[----:B01----:R-:W-:-:S15]  /*2350*/  MOV R4, R4 ;  /* 0x0000000400047202 */ /* 0x003fde0000000f00 */
[----:B01----:R-:W-:-:S15]  /*2360*/  MOV R39, R4 ;  /* 0x0000000400277202 */ /* 0x003fde0000000f00 */
[----:B01----:R-:W-:-:S15]  /*2370*/  BRA `(.L_x_193) ;  /* 0x0000000000007947 */ /* 0x003fde0003800000 */
.L_x_193:
        /* <DEDUP_REMOVED lines=67> */
[----:B01----:R-:W-:-:S15]  /*27b0*/  MOV R20, 32@lo((_ZN6kernel9GEMMI8TCUILi256ELi256ELi32ELi64ELi64ELi2ELb1ELb0ELb1EEEvPKaS2_Piiii + .L_x_24@srel)) ;  /* 0x0000000000147802 */ /* 0x003fde0000000f00 */
[----:B01----:R-:W-:-:S15]  /*27c0*/  MOV R21, 32@hi((_ZN6kernel9GEMMI8TCUILi256ELi256ELi32ELi64ELi64ELi2ELb1ELb0ELb1EEEvPKaS2_Piiii + .L_x_24@srel)) ;  /* 0x0000000000157802 */ /* 0x003fde0000000f00 */
[----:B01----:R-:W-:-:S15]  /*27d0*/  CALL.ABS.NOINC `(_ZN4dim3C1E5uint3) ;  /* 0x0000000000007943 */ /* 0x003fde0003c00000 */
.L_x_24:
        /* <DEDUP_REMOVED lines=139> */
.L_x_194:
        /* <DEDUP_REMOVED lines=60> */
.L_x_509:
[----:B01----:R-:W-:-:S15]  /*3450*/  MOV R0, R0 ;  /* 0x0000000000007202 */ /* 0x003fde0000000f00 */
[----:B01----:R-:W-:-:S15]  /*3460*/  MOV R0, R0 ;  /* 0x0000000000007202 */ /* 0x003fde0000000f00 */
.L_x_508:
[----:B01----:R-:W-:-:S15]  /*3470*/  LOP3.LUT R0, R0, 0x1f, RZ, 0xc0, !PT ;  /* 0x0000001f00007812 */ /* 0x003fde00078ec0ff */
[----:B01----:R-:W-:-:S15]  /*3480*/  MOV R0, R0 ;  /* 0x0000000000007202 */ /* 0x003fde0000000f00 */
.L_x_507:
        /* <DEDUP_REMOVED lines=123> */
.L_x_196:
[----:B01----:R-:W-:-:S15]  /*3c40*/  BSYNC B0 ;  /* 0x0000000000007941 */ /* 0x003fde0003800000 */
.L_x_195:
        /* <DEDUP_REMOVED lines=55> */
.L_x_198:
[----:B01----:R-:W-:-:S15]  /*3fc0*/  BSYNC B0 ;  /* 0x0000000000007941 */ /* 0x003fde0003800000 */
.L_x_197:
        /* <DEDUP_REMOVED lines=57> */
.L_x_199:
        /* <DEDUP_REMOVED lines=92> */
.L_x_510:
[----:B01----:R-:W-:-:S15]  /*4920*/  MOV R0, RZ ;  /* 0x000000ff00007202 */ /* 0x003fde0000000f00 */
[----:B01----:R-:W-:-:S15]  /*4930*/  MOV R0, R0 ;  /* 0x0000000000007202 */ /* 0x003fde0000000f00 */
[----:B01----:R-:W-:-:S15]  /*4940*/  MOV R0, R0 ;  /* 0x0000000000007202 */ /* 0x003fde0000000f00 */
.L_x_429:
[----:B01----:R-:W-:-:S15]  /*4950*/  MOV R38, R0 ;  /* 0x0000000000267202 */ /* 0x003fde0000000f00 */
[----:B01----:R-:W-:-:S15]  /*4960*/  MOV R38, R38 ;  /* 0x0000002600267202 */ /* 0x003fde0000000f00 */
.L_x_430:
[----:B01----:R-:W-:-:S15]  /*4970*/  BSSY B7, `(.L_x_200) ;  /* 0x0000050000077945 */ /* 0x003fde0003800000 */
[----:B01----:R-:W-:-:S15]  /*4980*/  BRA `(.L_x_201) ;  /* 0x0000000000007947 */ /* 0x003fde0003800000 */
.L_x_201:
[----:B01----:R-:W-:-:S15]  /*4990*/  MOV R27, R38 ;  /* 0x00000026001b7202 */ /* 0x003fde0000000f00 */
[----:B01----:R-:W-:-:S15]  /*49a0*/  MOV R27, R27 ;  /* 0x0000001b001b7202 */ /* 0x003fde0000000f00 */
.L_x_431:
[----:B01----:R-:W-:-:S15]  /*49b0*/  ISETP.LT.AND P0, PT, R27, 0x4, PT ;  /* 0x000000041b00780c */ /* 0x003fde0003f01270 */
[----:B01----:R-:W-:-:S15]  /*49c0*/  PLOP3.LUT P0, PT, P0, PT, PT, 0x8, 0x0 ;  /* 0x000000000000781c */ /* 0x003fde000070e170 */
[----:B01----:R-:W-:-:S15]  /*49d0*/  @P0 BRA `(.L_x_202) ;  /* 0x0000049000000947 */ /* 0x003fde0003800000 */
[----:B01----:R-:W-:-:S15]  /*49e0*/  BRA `(.L_x_203) ;  /* 0x0000000000007947 */ /* 0x003fde0003800000 */
.L_x_203:
[----:B01----:R-:W-:-:S15]  /*49f0*/  MOV R0, RZ ;  /* 0x000000ff00007202 */ /* 0x003fde0000000f00 */
[----:B01----:R-:W-:-:S15]  /*4a00*/  MOV R0, R0 ;  /* 0x0000000000007202 */ /* 0x003fde0000000f00 */
[----:B01----:R-:W-:-:S15]  /*4a10*/  MOV R0, R0 ;  /* 0x0000000000007202 */ /* 0x003fde0000000f00 */
.L_x_435:
[----:B01----:R-:W-:-:S15]  /*4a20*/  MOV R37, R0 ;  /* 0x0000000000257202 */ /* 0x003fde0000000f00 */
[----:B01----:R-:W-:-:S15]  /*4a30*/  MOV R37, R37 ;  /* 0x0000002500257202 */ /* 0x003fde0000000f00 */
.L_x_436:
[----:B01----:R-:W-:-:S15]  /*4a40*/  BSSY B6, `(.L_x_204) ;  /* 0x000003c000067945 */ /* 0x003fde0003800000 */
[----:B01----:R-:W-:-:S15]  /*4a50*/  BRA `(.L_x_205) ;  /* 0x0000000000007947 */ /* 0x003fde0003800000 */
.L_x_205:
[----:B01----:R-:W-:-:S15]  /*4a60*/  MOV R28, R37 ;  /* 0x00000025001c7202 */ /* 0x003fde0000000f00 */
[----:B01----:R-:W-:-:S15]  /*4a70*/  MOV R28, R28 ;  /* 0x0000001c001c7202 */ /* 0x003fde0000000f00 */
.L_x_437:
[----:B01----:R-:W-:-:S15]  /*4a80*/  ISETP.LT.AND P0, PT, R28, 0x4, PT ;  /* 0x000000041c00780c */ /* 0x003fde0003f01270 */
[----:B01----:R-:W-:-:S15]  /*4a90*/  PLOP3.LUT P0, PT, P0, PT, PT, 0x8, 0x0 ;  /* 0x000000000000781c */ /* 0x003fde000070e170 */
[----:B01----:R-:W-:-:S15]  /*4aa0*/  @P0 BRA `(.L_x_206) ;  /* 0x0000035000000947 */ /* 0x003fde0003800000 */
[----:B01----:R-:W-:-:S15]  /*4ab0*/  BRA `(.L_x_207) ;  /* 0x0000000000007947 */ /* 0x003fde0003800000 */
.L_x_207:
        /* <DEDUP_REMOVED lines=43> */
[----:B01----:R-:W-:-:S15]  /*4d70*/  MOV R20, 32@lo((_ZN6kernel9GEMMI8TCUILi256ELi256ELi32ELi64ELi64ELi2ELb1ELb0ELb1EEEvPKaS2_Piiii + .L_x_25@srel)) ;  /* 0x0000000000147802 */ /* 0x003fde0000000f00 */
[----:B01----:R-:W-:-:S15]  /*4d80*/  MOV R21, 32@hi((_ZN6kernel9GEMMI8TCUILi256ELi256ELi32ELi64ELi64ELi2ELb1ELb0ELb1EEEvPKaS2_Piiii + .L_x_25@srel)) ;  /* 0x0000000000157802 */ /* 0x003fde0000000f00 */
[----:B01----:R-:W-:-:S15]  /*4d90*/  CALL.ABS.NOINC `(_ZN46_INTERNAL_7a73785f_15_test_gemm_i8_cu_46d8dfc76nvcuda4wmma13fill_fragmentIiLi8ELi8EEEvRNS1_11__frag_baseIT_XT0_EXT1_EEERKNS1_13helper_traitsIS4_E18fill_argument_typeE) ;  /* 0x0000000000007943 */ /* 0x003fde0003c00000 */
.L_x_25:
[----:B01----:R-:W-:-:S15]  /*4da0*/  BRA `(.L_x_208) ;  /* 0x0000000000007947 */ /* 0x003fde0003800000 */
.L_x_208:
[----:B01----:R-:W-:-:S15]  /*4db0*/  IADD3 R0, R28, 0x1, RZ ;  /* 0x000000011c007810 */ /* 0x003fde0007ffe0ff */
[----:B01----:R-:W-:-:S15]  /*4dc0*/  MOV R0, R0 ;  /* 0x0000000000007202 */ /* 0x003fde0000000f00 */
.L_x_438:
[----:B01----:R-:W-:-:S15]  /*4dd0*/  MOV R37, R0 ;  /* 0x0000000000257202 */ /* 0x003fde0000000f00 */
[----:B01----:R-:W-:-:S15]  /*4de0*/  MOV R37, R37 ;  /* 0x0000002500257202 */ /* 0x003fde0000000f00 */
.L_x_439:
[----:B01----:R-:W-:-:S15]  /*4df0*/  BRA `(.L_x_205) ;  /* 0xfffffc6000007947 */ /* 0x003fde000383ffff */
.L_x_206:
[----:B01----:R-:W-:-:S15]  /*4e00*/  BSYNC B6 ;  /* 0x0000000000067941 */ /* 0x003fde0003800000 */
.L_x_204:
[----:B01----:R-:W-:-:S15]  /*4e10*/  BRA `(.L_x_209) ;  /* 0x0000000000007947 */ /* 0x003fde0003800000 */
.L_x_209:
[----:B01----:R-:W-:-:S15]  /*4e20*/  IADD3 R0, R27, 0x1, RZ ;  /* 0x000000011b007810 */ /* 0x003fde0007ffe0ff */
[----:B01----:R-:W-:-:S15]  /*4e30*/  MOV R0, R0 ;  /* 0x0000000000007202 */ /* 0x003fde0000000f00 */
.L_x_432:
[----:B01----:R-:W-:-:S15]  /*4e40*/  MOV R38, R0 ;  /* 0x0000000000267202 */ /* 0x003fde0000000f00 */
[----:B01----:R-:W-:-:S15]  /*4e50*/  MOV R38, R38 ;  /* 0x0000002600267202 */ /* 0x003fde0000000f00 */
.L_x_433:
[----:B01----:R-:W-:-:S15]  /*4e60*/  BRA `(.L_x_201) ;  /* 0xfffffb2000007947 */ /* 0x003fde000383ffff */
.L_x_202:
[----:B01----:R-:W-:-:S15]  /*4e70*/  BSYNC B7 ;  /* 0x0000000000077941 */ /* 0x003fde0003800000 */
.L_x_200:
        /* <DEDUP_REMOVED lines=45> */
.L_x_211:
[----:B01----:R-:W-:-:S15]  /*5150*/  BSYNC B0 ;  /* 0x0000000000007941 */ /* 0x003fde0003800000 */
.L_x_210:
        /* <DEDUP_REMOVED lines=58> */
.L_x_213:
[----:B01----:R-:W-:-:S15]  /*5500*/  BSYNC B0 ;  /* 0x0000000000007941 */ /* 0x003fde0003800000 */
.L_x_212:
        /* <DEDUP_REMOVED lines=10> */
.L_x_511:
[----:B01----:R-:W-:-:S15]  /*55b0*/  MOV R0, RZ ;  /* 0x000000ff00007202 */ /* 0x003fde0000000f00 */
[----:B01----:R-:W-:-:S15]  /*55c0*/  MOV R0, R0 ;  /* 0x0000000000007202 */ /* 0x003fde0000000f00 */
[----:B01----:R-:W-:-:S15]  /*55d0*/  MOV R0, R0 ;  /* 0x0000000000007202 */ /* 0x003fde0000000f00 */
.L_x_440:
[----:B01----:R-:W-:-:S15]  /*55e0*/  MOV R30, R0 ;  /* 0x00000000001e7202 */ /* 0x003fde0000000f00 */
[----:B01----:R-:W-:-:S15]  /*55f0*/  MOV R30, R30 ;  /* 0x0000001e001e7202 */ /* 0x003fde0000000f00 */
.L_x_441:
[----:B01----:R-:W-:-:S15]  /*5600*/  BSSY B9, `(.L_x_214) ;  /* 0x0000302000097945 */ /* 0x003fde0003800000 */
[----:B01----:R-:W-:-:S15]  /*5610*/  BRA `(.L_x_215) ;  /* 0x0000000000007947 */ /* 0x003fde0003800000 */
.L_x_215:
[----:B01----:R-:W-:-:S15]  /*5620*/  MOV R36, R30 ;  /* 0x0000001e00247202 */ /* 0x003fde0000000f00 */
[----:B01----:R-:W-:-:S15]  /*5630*/  MOV R36, R36 ;  /* 0x0000002400247202 */ /* 0x003fde0000000f00 */
.L_x_442:
[----:B01----:R-:W-:-:S15]  /*5640*/  ISETP.LT.AND P0, PT, R36, R60, PT ;  /* 0x0000003c2400720c */ /* 0x003fde0003f01270 */
[----:B01----:R-:W-:-:S15]  /*5650*/  PLOP3.LUT P0, PT, P0, PT, PT, 0x8, 0x0 ;  /* 0x000000000000781c */ /* 0x003fde000070e170 */
[----:B01----:R-:W-:-:S15]  /*5660*/  @P0 BRA `(.L_x_216) ;  /* 0x00002fb000000947 */ /* 0x003fde0003800000 */
[----:B01----:R-:W-:-:S15]  /*5670*/  BRA `(.L_x_217) ;  /* 0x0000000000007947 */ /* 0x003fde0003800000 */
.L_x_217:
        /* <DEDUP_REMOVED lines=121> */
.L_x_219:
[----:B01----:R-:W-:-:S15]  /*5e10*/  BSYNC B0 ;  /* 0x0000000000007941 */ /* 0x003fde0003800000 */
.L_x_218:
        /* <DEDUP_REMOVED lines=58> */
[----:B01----:R-:W-:-:S15]  /*61c0*/  MOV R20, 32@lo((_ZN6kernel9GEMMI8TCUILi256ELi256ELi32ELi64ELi64ELi2ELb1ELb0ELb1EEEvPKaS2_Piiii + .L_x_26@srel)) ;  /* 0x0000000000147802 */ /* 0x003fde0000000f00 */
[----:B01----:R-:W-:-:S15]  /*61d0*/  MOV R21, 32@hi((_ZN6kernel9GEMMI8TCUILi256ELi256ELi32ELi64ELi64ELi2ELb1ELb0ELb1EEEvPKaS2_Piiii + .L_x_26@srel)) ;  /* 0x0000000000157802 */ /* 0x003fde0000000f00 */
[----:B01----:R-:W-:-:S15]  /*61e0*/  CALL.ABS.NOINC `(_ZN46_INTERNAL_7a73785f_15_test_gemm_i8_cu_46d8dfc724__cvta_generic_to_sharedEPKv) ;  /* 0x0000000000007943 */ /* 0x003fde0003c00000 */
.L_x_26:
        /* <DEDUP_REMOVED lines=49> */
.L_x_221:
[----:B01----:R-:W-:-:S15]  /*6500*/  BSYNC B0 ;  /* 0x0000000000007941 */ /* 0x003fde0003800000 */
.L_x_220:
        /* <DEDUP_REMOVED lines=61> */
.L_x_27:
        /* <DEDUP_REMOVED lines=25> */
.L_x_512:
[----:B01----:R-:W-:-:S15]  /*6a70*/  MOV R0, RZ ;  /* 0x000000ff00007202 */ /* 0x003fde0000000f00 */
[----:B01----:R-:W-:-:S15]  /*6a80*/  MOV R0, R0 ;  /* 0x0000000000007202 */ /* 0x003fde0000000f00 */
[----:B01----:R-:W-:-:S15]  /*6a90*/  MOV R0, R0 ;  /* 0x0000000000007202 */ /* 0x003fde0000000f00 */
.L_x_445:
[----:B01----:R-:W-:-:S15]  /*6aa0*/  MOV R29, R0 ;  /* 0x00000000001d7202 */ /* 0x003fde0000000f00 */
[----:B01----:R-:W-:-:S15]  /*6ab0*/  MOV R29, R29 ;  /* 0x0000001d001d7202 */ /* 0x003fde0000000f00 */
.L_x_446:
[----:B01----:R-:W-:-:S15]  /*6ac0*/  BSSY B8, `(.L_x_222) ;  /* 0x00001af000087945 */ /* 0x003fde0003800000 */
[----:B01----:R-:W-:-:S15]  /*6ad0*/  BRA `(.L_x_223) ;  /* 0x0000000000007947 */ /* 0x003fde0003800000 */
.L_x_223:
[----:B01----:R-:W-:-:S15]  /*6ae0*/  MOV R31, R29 ;  /* 0x0000001d001f7202 */ /* 0x003fde0000000f00 */
[----:B01----:R-:W-:-:S15]  /*6af0*/  MOV R31, R31 ;  /* 0x0000001f001f7202 */ /* 0x003fde0000000f00 */
.L_x_447:
[----:B01----:R-:W-:-:S15]  /*6b00*/  ISETP.LT.AND P0, PT, R31, 0x2, PT ;  /* 0x000000021f00780c */ /* 0x003fde0003f01270 */
[----:B01----:R-:W-:-:S15]  /*6b10*/  PLOP3.LUT P0, PT, P0, PT, PT, 0x8, 0x0 ;  /* 0x000000000000781c */ /* 0x003fde000070e170 */
[----:B01----:R-:W-:-:S15]  /*6b20*/  @P0 BRA `(.L_x_224) ;  /* 0x00001a8000000947 */ /* 0x003fde0003800000 */
[----:B01----:R-:W-:-:S15]  /*6b30*/  BRA `(.L_x_225) ;  /* 0x0000000000007947 */ /* 0x003fde0003800000 */
.L_x_225:
[----:B01----:R-:W-:-:S15]  /*6b40*/  MOV R0, RZ ;  /* 0x000000ff00007202 */ /* 0x003fde0000000f00 */
[----:B01----:R-:W-:-:S15]  /*6b50*/  MOV R0, R0 ;  /* 0x0000000000007202 */ /* 0x003fde0000000f00 */
[----:B01----:R-:W-:-:S15]  /*6b60*/  MOV R0, R0 ;  /* 0x0000000000007202 */ /* 0x003fde0000000f00 */
.L_x_450:
[----:B01----:R-:W-:-:S15]  /*6b70*/  MOV R28, R0 ;  /* 0x00000000001c7202 */ /* 0x003fde0000000f00 */
[----:B01----:R-:W-:-:S15]  /*6b80*/  MOV R28, R28 ;  /* 0x0000001c001c7202 */ /* 0x003fde0000000f00 */
.L_x_451:
[----:B01----:R-:W-:-:S15]  /*6b90*/  BSSY B7, `(.L_x_226) ;  /* 0x000019b000077945 */ /* 0x003fde0003800000 */
[----:B01----:R-:W-:-:S15]  /*6ba0*/  BRA `(.L_x_227) ;  /* 0x0000000000007947 */ /* 0x003fde0003800000 */
.L_x_227:
[----:B01----:R-:W-:-:S15]  /*6bb0*/  MOV R30, R28 ;  /* 0x0000001c001e7202 */ /* 0x003fde0000000f00 */
[----:B01----:R-:W-:-:S15]  /*6bc0*/  MOV R30, R30 ;  /* 0x0000001e001e7202 */ /* 0x003fde0000000f00 */
.L_x_452:
[----:B01----:R-:W-:-:S15]  /*6bd0*/  ISETP.LT.AND P0, PT, R30, 0x4, PT ;  /* 0x000000041e00780c */ /* 0x003fde0003f01270 */
[----:B01----:R-:W-:-:S15]  /*6be0*/  PLOP3.LUT P0, PT, P0, PT, PT, 0x8, 0x0 ;  /* 0x000000000000781c */ /* 0x003fde000070e170 */
[----:B01----:R-:W-:-:S15]  /*6bf0*/  @P0 BRA `(.L_x_228) ;  /* 0x0000194000000947 */ /* 0x003fde0003800000 */
[----:B01----:R-:W-:-:S15]  /*6c00*/  BRA `(.L_x_229) ;  /* 0x0000000000007947 */ /* 0x003fde0003800000 */
.L_x_229:
        /* <DEDUP_REMOVED lines=73> */
.L_x_231:
[----:B01----:R-:W-:-:S15]  /*70a0*/  BSYNC B0 ;  /* 0x0000000000007941 */ /* 0x003fde0003800000 */
.L_x_230:
        /* <DEDUP_REMOVED lines=56> */
[----:B01----:R-:W-:-:S15]  /*7430*/  CALL.ABS.NOINC `(_ZN46_INTERNAL_7a73785f_15_test_gemm_i8_cu_46d8dfc76nvcuda4wmma16load_matrix_syncERNS1_8fragmentINS1_8matrix_aELi16ELi16ELi16EaNS1_9row_majorEEEPKaj) ;  /* 0x0000000000007943 */ /* 0x003fde0003c00000 */
.L_x_28:
[----:B01----:R-:W-:-:S15]  /*7440*/  MOV R0, RZ ;  /* 0x000000ff00007202 */ /* 0x003fde0000000f00 */
[----:B01----:R-:W-:-:S15]  /*7450*/  MOV R0, R0 ;  /* 0x0000000000007202 */ /* 0x003fde0000000f00 */
[----:B01----:R-:W-:-:S15]  /*7460*/  MOV R0, R0 ;  /* 0x0000000000007202 */ /* 0x003fde0000000f00 */
.L_x_455:
[----:B01----:R-:W-:-:S15]  /*7470*/  MOV R27, R0 ;  /* 0x00000000001b7202 */ /* 0x003fde0000000f00 */
[----:B01----:R-:W-:-:S15]  /*7480*/  MOV R27, R27 ;  /* 0x0000001b001b7202 */ /* 0x003fde0000000f00 */
.L_x_456:
[----:B01----:R-:W-:-:S15]  /*7490*/  BSSY B6, `(.L_x_232) ;  /* 0x0000104000067945 */ /* 0x003fde0003800000 */
[----:B01----:R-:W-:-:S15]  /*74a0*/  BRA `(.L_x_233) ;  /* 0x0000000000007947 */ /* 0x003fde0003800000 */
.L_x_233:
[----:B01----:R-:W-:-:S15]  /*74b0*/  MOV R29, R27 ;  /* 0x0000001b001d7202 */ /* 0x003fde0000000f00 */
[----:B01----:R-:W-:-:S15]  /*74c0*/  MOV R29, R29 ;  /* 0x0000001d001d7202 */ /* 0x003fde0000000f00 */
.L_x_457:
[----:B01----:R-:W-:-:S15]  /*74d0*/  ISETP.LT.AND P0, PT, R29, 0x4, PT ;  /* 0x000000041d00780c */ /* 0x003fde0003f01270 */
[----:B01----:R-:W-:-:S15]  /*74e0*/  PLOP3.LUT P0, PT, P0, PT, PT, 0x8, 0x0 ;  /* 0x000000000000781c */ /* 0x003fde000070e170 */
[----:B01----:R-:W-:-:S15]  /*74f0*/  @P0 BRA `(.L_x_234) ;  /* 0x00000fd000000947 */ /* 0x003fde0003800000 */
[----:B01----:R-:W-:-:S15]  /*7500*/  BRA `(.L_x_235) ;  /* 0x0000000000007947 */ /* 0x003fde0003800000 */
.L_x_235:
        /* <DEDUP_REMOVED lines=75> */
.L_x_237:
[----:B01----:R-:W-:-:S15]  /*79c0*/  BSYNC B0 ;  /* 0x0000000000007941 */ /* 0x003fde0003800000 */
.L_x_236:
        /* <DEDUP_REMOVED lines=56> */
[----:B01----:R-:W-:-:S15]  /*7d50*/  CALL.ABS.NOINC `(_ZN46_INTERNAL_7a73785f_15_test_gemm_i8_cu_46d8dfc76nvcuda4wmma16load_matrix_syncERNS1_8fragmentINS1_8matrix_bELi16ELi16ELi16EaNS1_9col_majorEEEPKaj) ;  /* 0x0000000000007943 */ /* 0x003fde0003c00000 */
.L_x_29:
        /* <DEDUP_REMOVED lines=112> */
[----:B01----:R-:W-:-:S15]  /*8460*/  CALL.ABS.NOINC `(_ZN46_INTERNAL_7a73785f_15_test_gemm_i8_cu_46d8dfc76nvcuda4wmma8mma_syncERNS1_8fragmentINS1_11accumulatorELi16ELi16ELi16EivEERKNS2_INS1_8matrix_aELi16ELi16ELi16EaNS1_9row_majorEEERKNS2_INS1_8matrix_bELi16ELi16ELi16EaNS1_9col_majorEEERKS4_b) ;  /* 0x0000000000007943 */ /* 0x003fde0003c00000 */
.L_x_30:
[----:B01----:R-:W-:-:S15]  /*8470*/  BRA `(.L_x_238) ;  /* 0x0000000000007947 */ /* 0x003fde0003800000 */
.L_x_238:
[----:B01----:R-:W-:-:S15]  /*8480*/  IADD3 R0, R29, 0x1, RZ ;  /* 0x000000011d007810 */ /* 0x003fde0007ffe0ff */
[----:B01----:R-:W-:-:S15]  /*8490*/  MOV R0, R0 ;  /* 0x0000000000007202 */ /* 0x003fde0000000f00 */
.L_x_458:
[----:B01----:R-:W-:-:S15]  /*84a0*/  MOV R27, R0 ;  /* 0x00000000001b7202 */ /* 0x003fde0000000f00 */
[----:B01----:R-:W-:-:S15]  /*84b0*/  MOV R27, R27 ;  /* 0x0000001b001b7202 */ /* 0x003fde0000000f00 */
.L_x_459:
[----:B01----:R-:W-:-:S15]  /*84c0*/  BRA `(.L_x_233) ;  /* 0xffffefe000007947 */ /* 0x003fde000383ffff */
.L_x_234:
[----:B01----:R-:W-:-:S15]  /*84d0*/  BSYNC B6 ;  /* 0x0000000000067941 */ /* 0x003fde0003800000 */
.L_x_232:
[----:B01----:R-:W-:-:S15]  /*84e0*/  BRA `(.L_x_239) ;  /* 0x0000000000007947 */ /* 0x003fde0003800000 */
.L_x_239:
[----:B01----:R-:W-:-:S15]  /*84f0*/  IADD3 R0, R30, 0x1, RZ ;  /* 0x000000011e007810 */ /* 0x003fde0007ffe0ff */
[----:B01----:R-:W-:-:S15]  /*8500*/  MOV R0, R0 ;  /* 0x0000000000007202 */ /* 0x003fde0000000f00 */
.L_x_453:
[----:B01----:R-:W-:-:S15]  /*8510*/  MOV R28, R0 ;  /* 0x00000000001c7202 */ /* 0x003fde0000000f00 */
[----:B01----:R-:W-:-:S15]  /*8520*/  MOV R28, R28 ;  /* 0x0000001c001c7202 */ /* 0x003fde0000000f00 */
.L_x_454:
[----:B01----:R-:W-:-:S15]  /*8530*/  BRA `(.L_x_227) ;  /* 0xffffe67000007947 */ /* 0x003fde000383ffff */
.L_x_228:
[----:B01----:R-:W-:-:S15]  /*8540*/  BSYNC B7 ;  /* 0x0000000000077941 */ /* 0x003fde0003800000 */
.L_x_226:
[----:B01----:R-:W-:-:S15]  /*8550*/  BRA `(.L_x_240) ;  /* 0x0000000000007947 */ /* 0x003fde0003800000 */
.L_x_240:
[----:B01----:R-:W-:-:S15]  /*8560*/  IADD3 R0, R31, 0x1, RZ ;  /* 0x000000011f007810 */ /* 0x003fde0007ffe0ff */
[----:B01----:R-:W-:-:S15]  /*8570*/  MOV R0, R0 ;  /* 0x0000000000007202 */ /* 0x003fde0000000f00 */
.L_x_448:
[----:B01----:R-:W-:-:S15]  /*8580*/  MOV R29, R0 ;  /* 0x00000000001d7202 */ /* 0x003fde0000000f00 */
[----:B01----:R-:W-:-:S15]  /*8590*/  MOV R29, R29 ;  /* 0x0000001d001d7202 */ /* 0x003fde0000000f00 */
.L_x_449:
[----:B01----:R-:W-:-:S15]  /*85a0*/  BRA `(.L_x_223) ;  /* 0xffffe53000007947 */ /* 0x003fde000383ffff */
.L_x_224:
[----:B01----:R-:W-:-:S15]  /*85b0*/  BSYNC B8 ;  /* 0x0000000000087941 */ /* 0x003fde0003800000 */
.L_x_222:
[----:B01----:R-:W-:-:S15]  /*85c0*/  BRA `(.L_x_241) ;  /* 0x0000000000007947 */ /* 0x003fde0003800000 */
.L_x_241:
[----:B01----:R-:W-:-:S15]  /*85d0*/  IADD3 R0, R36, 0x1, RZ ;  /* 0x0000000124007810 */ /* 0x003fde0007ffe0ff */
[----:B01----:R-:W-:-:S15]  /*85e0*/  MOV R0, R0 ;  /* 0x0000000000007202 */ /* 0x003fde0000000f00 */
.L_x_443:
[----:B01----:R-:W-:-:S15]  /*85f0*/  MOV R30, R0 ;  /* 0x00000000001e7202 */ /* 0x003fde0000000f00 */
[----:B01----:R-:W-:-:S15]  /*8600*/  MOV R30, R30 ;  /* 0x0000001e001e7202 */ /* 0x003fde0000000f00 */
.L_x_444:
[----:B01----:R-:W-:-:S15]  /*8610*/  BRA `(.L_x_215) ;  /* 0xffffd00000007947 */ /* 0x003fde000383ffff */
.L_x_216:
[----:B01----:R-:W-:-:S15]  /*8620*/  BSYNC B9 ;  /* 0x0000000000097941 */ /* 0x003fde0003800000 */
.L_x_214:
[----:B01----:R-:W-:-:S15]  /*8630*/  MOV R0, RZ ;  /* 0x000000ff00007202 */ /* 0x003fde0000000f00 */
[----:B01----:R-:W-:-:S15]  /*8640*/  MOV R0, R0 ;  /* 0x0000000000007202 */ /* 0x003fde0000000f00 */
[----:B01----:R-:W-:-:S15]  /*8650*/  MOV R0, R0 ;  /* 0x0000000000007202 */ /* 0x003fde0000000f00 */
.L_x_460:
[----:B01----:R-:W-:-:S15]  /*8660*/  MOV R0, R0 ;  /* 0x0000000000007202 */ /* 0x003fde0000000f00 */
[----:B01----:R-:W-:-:S15]  /*8670*/  MOV R3, R0 ;  /* 0x0000000000037202 */ /* 0x003fde0000000f00 */
.L_x_461:
[----:B01----:R-:W-:-:S15]  /*8680*/  BSSY B7, `(.L_x_242) ;  /* 0x0000061000077945 */ /* 0x003fde0003800000 */
[----:B01----:R-:W-:-:S15]  /*8690*/  BRA `(.L_x_243) ;  /* 0x0000000000007947 */ /* 0x003fde0003800000 */
.L_x_243:
[----:B01----:R-:W-:-:S15]  /*86a0*/  MOV R36, R3 ;  /* 0x0000000300247202 */ /* 0x003fde0000000f00 */
[----:B01----:R-:W-:-:S15]  /*86b0*/  MOV R36, R36 ;  /* 0x0000002400247202 */ /* 0x003fde0000000f00 */
.L_x_462:
[----:B01----:R-:W-:-:S15]  /*86c0*/  ISETP.LT.AND P0, PT, R36, 0x4, PT ;  /* 0x000000042400780c */ /* 0x003fde0003f01270 */
[----:B01----:R-:W-:-:S15]  /*86d0*/  PLOP3.LUT P0, PT, P0, PT, PT, 0x8, 0x0 ;  /* 0x000000000000781c */ /* 0x003fde000070e170 */
[----:B01----:R-:W-:-:S15]  /*86e0*/  @P0 BRA `(.L_x_244) ;  /* 0x000005a000000947 */ /* 0x003fde0003800000 */
[----:B01----:R-:W-:-:S15]  /*86f0*/  BRA `(.L_x_245) ;  /* 0x0000000000007947 */ /* 0x003fde0003800000 */
.L_x_245:
[----:B01----:R-:W-:-:S15]  /*8700*/  MOV R0, RZ ;  /* 0x000000ff00007202 */ /* 0x003fde0000000f00 */
[----:B01----:R-:W-:-:S15]  /*8710*/  MOV R0, R0 ;  /* 0x0000000000007202 */ /* 0x003fde0000000f00 */
[----:B01----:R-:W-:-:S15]  /*8720*/  MOV R0, R0 ;  /* 0x0000000000007202 */ /* 0x003fde0000000f00 */
.L_x_465:
[----:B01----:R-:W-:-:S15]  /*8730*/  MOV R0, R0 ;  /* 0x0000000000007202 */ /* 0x003fde0000000f00 */
[----:B01----:R-:W-:-:S15]  /*8740*/  MOV R4, R0 ;  /* 0x0000000000047202 */ /* 0x003fde0000000f00 */
.L_x_466:
[----:B01----:R-:W-:-:S15]  /*8750*/  BSSY B6, `(.L_x_246) ;  /* 0x000004d000067945 */ /* 0x003fde0003800000 */
[----:B01----:R-:W-:-:S15]  /*8760*/  BRA `(.L_x_247) ;  /* 0x0000000000007947 */ /* 0x003fde0003800000 */
.L_x_247:
[----:B01----:R-:W-:-:S15]  /*8770*/  MOV R31, R4 ;  /* 0x00000004001f7202 */ /* 0x003fde0000000f00 */
[----:B01----:R-:W-:-:S15]  /*8780*/  MOV R31, R31 ;  /* 0x0000001f001f7202 */ /* 0x003fde0000000f00 */
.L_x_467:
[----:B01----:R-:W-:-:S15]  /*8790*/  ISETP.LT.AND P0, PT, R31, 0x4, PT ;  /* 0x000000041f00780c */ /* 0x003fde0003f01270 */
[----:B01----:R-:W-:-:S15]  /*87a0*/  PLOP3.LUT P0, PT, P0, PT, PT, 0x8, 0x0 ;  /* 0x000000000000781c */ /* 0x003fde000070e170 */
[----:B01----:R-:W-:-:S15]  /*87b0*/  @P0 BRA `(.L_x_248) ;  /* 0x0000046000000947 */ /* 0x003fde0003800000 */
[----:B01----:R-:W-:-:S15]  /*87c0*/  BRA `(.L_x_249) ;  /* 0x0000000000007947 */ /* 0x003fde0003800000 */
.L_x_249:
        /* <DEDUP_REMOVED lines=62> */
[----:B01----:R-:W-:-:S15]  /*8bb0*/  CALL.ABS.NOINC `(_ZN46_INTERNAL_7a73785f_15_test_gemm_i8_cu_46d8dfc76nvcuda4wmma17store_matrix_syncEPiRKNS1_8fragmentINS1_11accumulatorELi16ELi16ELi16EivEEjNS1_8layout_tE) ;  /* 0x0000000000007943 */ /* 0x003fde0003c00000 */
.L_x_31:
[----:B01----:R-:W-:-:S15]  /*8bc0*/  BRA `(.L_x_250) ;  /* 0x0000000000007947 */ /* 0x003fde0003800000 */
.L_x_250:
[----:B01----:R-:W-:-:S15]  /*8bd0*/  IADD3 R0, R31, 0x1, RZ ;  /* 0x000000011f007810 */ /* 0x003fde0007ffe0ff */
[----:B01----:R-:W-:-:S15]  /*8be0*/  MOV R0, R0 ;  /* 0x0000000000007202 */ /* 0x003fde0000000f00 */
.L_x_468:
[----:B01----:R-:W-:-:S15]  /*8bf0*/  MOV R4, R0 ;  /* 0x0000000000047202 */ /* 0x003fde0000000f00 */
[----:B01----:R-:W-:-:S15]  /*8c00*/  MOV R4, R4 ;  /* 0x0000000400047202 */ /* 0x003fde0000000f00 */
.L_x_469:
[----:B01----:R-:W-:-:S15]  /*8c10*/  BRA `(.L_x_247) ;  /* 0xfffffb5000007947 */ /* 0x003fde000383ffff */
.L_x_248:
[----:B01----:R-:W-:-:S15]  /*8c20*/  BSYNC B6 ;  /* 0x0000000000067941 */ /* 0x003fde0003800000 */
.L_x_246:
[----:B01----:R-:W-:-:S15]  /*8c30*/  BRA `(.L_x_251) ;  /* 0x0000000000007947 */ /* 0x003fde0003800000 */
.L_x_251:
[----:B01----:R-:W-:-:S15]  /*8c40*/  IADD3 R0, R36, 0x1, RZ ;  /* 0x0000000124007810 */ /* 0x003fde0007ffe0ff */
[----:B01----:R-:W-:-:S15]  /*8c50*/  MOV R0, R0 ;  /* 0x0000000000007202 */ /* 0x003fde0000000f00 */
.L_x_463:
[----:B01----:R-:W-:-:S15]  /*8c60*/  MOV R3, R0 ;  /* 0x0000000000037202 */ /* 0x003fde0000000f00 */
[----:B01----:R-:W-:-:S15]  /*8c70*/  MOV R3, R3 ;  /* 0x0000000300037202 */ /* 0x003fde0000000f00 */
.L_x_464:
[----:B01----:R-:W-:-:S15]  /*8c80*/  BRA `(.L_x_243) ;  /* 0xfffffa1000007947 */ /* 0x003fde000383ffff */
.L_x_244:
[----:B01----:R-:W-:-:S15]  /*8c90*/  BSYNC B7 ;  /* 0x0000000000077941 */ /* 0x003fde0003800000 */
.L_x_242:
[----:B------:R-:W-:Y:S06]  /*8ca0*/  MEMBAR.SC.VC ;  /* 0x0000000000007992 */ /* 0x000fec0000005000 */
[----:B01----:R-:W-:-:S00]  /*8cb0*/  ERRBAR ;  /* 0x00000000000079ab */ /* 0x003fc00000000000 */
[----:B01----:R-:W-:-:S15]  /*8cc0*/  EXIT ;  /* 0x000000000000794d */ /* 0x003fde0003800000 */
.L_x_496:
[----:B01----:R-:W-:-:S15]  /*8cd0*/  NOP ;  /* 0x0000000000007918 */ /* 0x003fde0000000000 */
.L_x_252:
        /* <DEDUP_REMOVED lines=10> */
.L_x_434:


//--------------------- .text._ZN4dim3C1Ejjj      --------------------------
	.section	.text._ZN4dim3C1Ejjj,"ax",@progbits
	.sectioninfo	@"SHI_REGISTERS=24"
	.align	128
        .global         _ZN4dim3C1Ejjj
        .type           _ZN4dim3C1Ejjj,@function
        .size           _ZN4dim3C1Ejjj,(.L_x_514 - _ZN4dim3C1Ejjj)
_ZN4dim3C1Ejjj:
.text._ZN4dim3C1Ejjj:
[----:B01----:R-:W-:-:S15]  /*0000*/  MOV R8, R8 ;  /* 0x0000000800087202 */ /* 0x003fde0000000f00 */
[----:B01----:R-:W-:-:S15]  /*0010*/  MOV R7, R7 ;  /* 0x0000000700077202 */ /* 0x003fde0000000f00 */
[----:B01----:R-:W-:-:S15]  /*0020*/  MOV R6, R6 ;  /* 0x0000000600067202 */ /* 0x003fde0000000f00 */
[----:B01----:R-:W-:-:S15]  /*0030*/  MOV R5, R5 ;  /* 0x0000000500057202 */ /* 0x003fde0000000f00 */
[----:B01----:R-:W-:-:S15]  /*0040*/  MOV R4, R4 ;  /* 0x0000000400047202 */ /* 0x003fde0000000f00 */
[----:B01----:R-:W-:-:S15]  /*0050*/  MOV R10, c[0x0][0x118] ;  /* 0x00004600000a7a02 */ /* 0x003fde0000000f00 */
[----:B01----:R-:W-:-:S15]  /*0060*/  MOV R11, c[0x0][0x11c] ;  /* 0x00004700000b7a02 */ /* 0x003fde0000000f00 */
        /* <DEDUP_REMOVED lines=38> */
.L_x_253:
[----:B01----:R-:W-:-:S15]  /*02d0*/  RET.ABS.NODEC R20 0x0 ;  /* 0x0000000014007950 */ /* 0x003fde0003e00000 */
.L_x_254:
        /* <DEDUP_REMOVED lines=10> */
.L_x_514:


//--------------------- .text._ZN4dim3C2Ejjj      --------------------------
	.section	.text._ZN4dim3C2Ejjj,"ax",@progbits
	.sectioninfo	@"SHI_REGISTERS=24"
	.align	128
        .global         _ZN4dim3C2Ejjj
        .type           _ZN4dim3C2Ejjj,@function
        .size           _ZN4dim3C2Ejjj,(.L_x_562 - _ZN4dim3C2Ejjj)
_ZN4dim3C2Ejjj:
.text._ZN4dim3C2Ejjj:
[----:B01----:R-:W-:-:S15]  /*0000*/  IADD3 R1, R1, -0x8, RZ ;  /* 0xfffffff801017810 */ /* 0x003fde0007ffe0ff */
[----:B01----:R1:W0:-:S15]  /*0010*/  S2R R0, SR_LMEMHIOFF ;  /* 0x0000000000007919 */ /* 0x00321e0000003700 */
[----:B01----:R-:W-:-:S15]  /*0020*/  ISETP.GE.U32.AND P0, PT, R1, R0, PT ;  /* 0x000000000100720c */ /* 0x003fde0003f06070 */
[----:B01----:R-:W-:-:S15]  /*0030*/  @P0 BRA `(.L_x_255) ;  /* 0x0000001000000947 */ /* 0x003fde0003800000 */
[----:B01----:R-:W-:-:S15]  /*0040*/  BPT.TRAP 0x1 ;  /* 0x000000040000795c */ /* 0x003fde0000300000 */
.L_x_255:
        /* <DEDUP_REMOVED lines=17> */
[----:B01----:R-:W-:-:S15]  /*0160*/  MOV R20, 32@lo((_ZN4dim3C2Ejjj + .L_x_32@srel)) ;  /* 0x0000000000147802 */ /* 0x003fde0000000f00 */
[----:B01----:R-:W-:-:S15]  /*0170*/  MOV R21, 32@hi((_ZN4dim3C2Ejjj + .L_x_32@srel)) ;  /* 0x0000000000157802 */ /* 0x003fde0000000f00 */
[----:B01----:R-:W-:-:S15]  /*0180*/  CALL.ABS.NOINC `(_ZN4dim3C1Ejjj) ;  /* 0x0000000000007943 */ /* 0x003fde0003c00000 */
.L_x_32:
[----:B01----:R1:W0:-:S15]  /*0190*/  LDL R20, [R1] ;  /* 0x0000000001147983 */ /* 0x00321e0000100800 */
[----:B01----:R1:W0:-:S15]  /*01a0*/  LDL R21, [R1+0x4] ;  /* 0x0000040001157983 */ /* 0x00321e0000100800 */
[----:B01----:R-:W-:-:S15]  /*01b0*/  IADD3 R1, R1, 0x8, RZ ;  /* 0x0000000801017810 */ /* 0x003fde0007ffe0ff */
[----:B01----:R-:W-:-:S15]  /*01c0*/  RET.ABS.NODEC R20 0x0 ;  /* 0x0000000014007950 */ /* 0x003fde0003e00000 */
.L_x_256:
        /* <DEDUP_REMOVED lines=11> */
.L_x_562:


//--------------------- .text._ZN4dim3C2E5uint3   --------------------------
	.section	.text._ZN4dim3C2E5uint3,"ax",@progbits
	.sectioninfo	@"SHI_REGISTERS=24"
	.align	128
        .global         _ZN4dim3C2E5uint3
        .type           _ZN4dim3C2E5uint3,@function
        .size           _ZN4dim3C2E5uint3,(.L_x_563 - _ZN4dim3C2E5uint3)
_ZN4dim3C2E5uint3:
.text._ZN4dim3C2E5uint3:
[----:B01----:R-:W-:-:S15]  /*0000*/  IADD3 R1, R1, -0x18, RZ ;  /* 0xffffffe801017810 */ /* 0x003fde0007ffe0ff */
[----:B01----:R1:W0:-:S15]  /*0010*/  S2R R0, SR_LMEMHIOFF ;  /* 0x0000000000007919 */ /* 0x00321e0000003700 */
[----:B01----:R-:W-:-:S15]  /*0020*/  ISETP.GE.U32.AND P0, PT, R1, R0, PT ;  /* 0x000000000100720c */ /* 0x003fde0003f06070 */
[----:B01----:R-:W-:-:S15]  /*0030*/  @P0 BRA `(.L_x_257) ;  /* 0x0000001000000947 */ /* 0x003fde0003800000 */
[----:B01----:R-:W-:-:S15]  /*0040*/  BPT.TRAP 0x1 ;  /* 0x000000040000795c */ /* 0x003fde0000300000 */
.L_x_257:
        /* <DEDUP_REMOVED lines=84> */
[----:B01----:R-:W-:-:S15]  /*0590*/  MOV R8, R8 ;  /* 0x0000000800087202 */ /* 0x003fde0000000f00 */
[----:B01----:R-:W-:-:S15]  /*05a0*/  MOV R20, 32@lo((_ZN4dim3C2E5uint3 + .L_x_33@srel)) ;  /* 0x0000000000147802 */ /* 0x003fde0000000f00 */
[----:B01----:R-:W-:-:S15]  /*05b0*/  MOV R21, 32@hi((_ZN4dim3C2E5uint3 + .L_x_33@srel)) ;  /* 0x0000000000157802 */ /* 0x003fde0000000f00 */
[----:B01----:R-:W-:-:S15]  /*05c0*/  CALL.ABS.NOINC `(_ZN4dim3C1E5uint3) ;  /* 0x0000000000007943 */ /* 0x003fde0003c00000 */
.L_x_33:
[----:B01----:R1:W0:-:S15]  /*05d0*/  LDL R20, [R1+0xc] ;  /* 0x00000c0001147983 */ /* 0x00321e0000100800 */
[----:B01----:R1:W0:-:S15]  /*05e0*/  LDL R21, [R1+0x10] ;  /* 0x0000100001157983 */ /* 0x00321e0000100800 */
[----:B01----:R-:W-:-:S15]  /*05f0*/  IADD3 R1, R1, 0x18, RZ ;  /* 0x0000001801017810 */ /* 0x003fde0007ffe0ff */
[----:B01----:R-:W-:-:S15]  /*0600*/  RET.ABS.NODEC R20 0x0 ;  /* 0x0000000014007950 */ /* 0x003fde0003e00000 */
.L_x_258:
        /* <DEDUP_REMOVED lines=15> */
.L_x_563:


//--------------------- .text._ZNSt10_Head_baseILm0ESt23mersenne_twister_engineImLm32ELm624ELm397ELm31ELm2567483615ELm11ELm4294967295ELm7ELm2636928640ELm15ELm4022730752ELm18ELm1812433253EELb0EE7_M_headERS2_ --------------------------
	.section	.text._ZNSt10_Head_baseILm0ESt23mersenne_twister_engineImLm32ELm624ELm397ELm31ELm2567483615ELm11ELm4294967295ELm7ELm2636928640ELm15ELm4022730752ELm18ELm1812433253EELb0EE7_M_headERS2_,"ax",@progbits
	.sectioninfo	@"SHI_REGISTERS=24"
	.align	128
        .global         _ZNSt10_Head_baseILm0ESt23mersenne_twister_engineImLm32ELm624ELm397ELm31ELm2567483615ELm11ELm4294967295ELm7ELm2636928640ELm15ELm4022730752ELm18ELm1812433253EELb0EE7_M_headERS2_
        .type           _ZNSt10_Head_baseILm0ESt23mersenne_twister_engineImLm32ELm624ELm397ELm31ELm2567483615ELm11ELm4294967295ELm7ELm2636928640ELm15ELm4022730752ELm18ELm1812433253EELb0EE7_M_headERS2_,@function
        .size           _ZNSt10_Head_baseILm0ESt23mersenne_twister_engineImLm32ELm624ELm397ELm31ELm2567483615ELm11ELm4294967295ELm7ELm2636928640ELm15ELm4022730752ELm18ELm1812433253EELb0EE7_M_headERS2_,(.L_x_516 - _ZNSt10_Head_baseILm0ESt23mersenne_twister_engineImLm32ELm624ELm397ELm31ELm2567483615ELm11ELm4294967295ELm7ELm2636928640ELm15ELm4022730752ELm18ELm1812433253EELb0EE7_M_headERS2_)
_ZNSt10_Head_baseILm0ESt23mersenne_twister_engineImLm32ELm624ELm397ELm31ELm2567483615ELm11ELm4294967295ELm7ELm2636928640ELm15ELm4022730752ELm18ELm1812433253EELb0EE7_M_headERS2_:
.text._ZNSt10_Head_baseILm0ESt23mersenne_twister_engineImLm32ELm624ELm397ELm31ELm2567483615ELm11ELm4294967295ELm7ELm2636928640ELm15ELm4022730752ELm18ELm1812433253EELb0EE7_M_headERS2_:
        /* <DEDUP_REMOVED lines=11> */
.L_x_259:
[----:B01----:R-:W-:-:S15]  /*00b0*/  MOV R4, R4 ;  /* 0x0000000400047202 */ /* 0x003fde0000000f00 */
[----:B01----:R-:W-:-:S15]  /*00c0*/  MOV R5, R5 ;  /* 0x0000000500057202 */ /* 0x003fde0000000f00 */
[----:B01----:R-:W-:-:S15]  /*00d0*/  RET.ABS.NODEC R20 0x0 ;  /* 0x0000000014007950 */ /* 0x003fde0003e00000 */
.L_x_260:
        /* <DEDUP_REMOVED lines=10> */
.L_x_516:


//--------------------- .text._ZNSt10_Head_baseILm0ESt23mersenne_twister_engineImLm32ELm624ELm397ELm31ELm2567483615ELm11ELm4294967295ELm7ELm2636928640ELm15ELm4022730752ELm18ELm1812433253EELb0EEC1IRS1_EEOT_ --------------------------
	.section	.text._ZNSt10_Head_baseILm0ESt23mersenne_twister_engineImLm32ELm624ELm397ELm31ELm2567483615ELm11ELm4294967295ELm7ELm2636928640ELm15ELm4022730752ELm18ELm1812433253EELb0EEC1IRS1_EEOT_,"ax",@progbits
	.sectioninfo	@"SHI_REGISTERS=26"
	.align	128
        .global         _ZNSt10_Head_baseILm0ESt23mersenne_twister_engineImLm32ELm624ELm397ELm31ELm2567483615ELm11ELm4294967295ELm7ELm2636928640ELm15ELm4022730752ELm18ELm1812433253EELb0EEC1IRS1_EEOT_
        .type           _ZNSt10_Head_baseILm0ESt23mersenne_twister_engineImLm32ELm624ELm397ELm31ELm2567483615ELm11ELm4294967295ELm7ELm2636928640ELm15ELm4022730752ELm18ELm1812433253EELb0EEC1IRS1_EEOT_,@function
        .size           _ZNSt10_Head_baseILm0ESt23mersenne_twister_engineImLm32ELm624ELm397ELm31ELm2567483615ELm11ELm4294967295ELm7ELm2636928640ELm15ELm4022730752ELm18ELm1812433253EELb0EEC1IRS1_EEOT_,(.L_x_517 - _ZNSt10_Head_baseILm0ESt23mersenne_twister_engineImLm32ELm624ELm397ELm31ELm2567483615ELm11ELm4294967295ELm7ELm2636928640ELm15ELm4022730752ELm18ELm1812433253EELb0EEC1IRS1_EEOT_)
_ZNSt10_Head_baseILm0ESt23mersenne_twister_engineImLm32ELm624ELm397ELm31ELm2567483615ELm11ELm4294967295ELm7ELm2636928640ELm15ELm4022730752ELm18ELm1812433253EELb0EEC1IRS1_EEOT_:
.text._ZNSt10_Head_baseILm0ESt23mersenne_twister_engineImLm32ELm624ELm397ELm31ELm2567483615ELm11ELm4294967295ELm7ELm2636928640ELm15ELm4022730752ELm18ELm1812433253EELb0EEC1IRS1_EEOT_:
[----:B01----:R-:W-:-:S15]  /*0000*/  IADD3 R1, R1, -0x20, RZ ;  /* 0xffffffe001017810 */ /* 0x003fde0007ffe0ff */
[----:B01----:R1:W0:-:S15]  /*0010*/  S2R R0, SR_LMEMHIOFF ;  /* 0x0000000000007919 */ /* 0x00321e0000003700 */
[----:B01----:R-:W-:-:S15]  /*0020*/  ISETP.GE.U32.AND P0, PT, R1, R0, PT ;  /* 0x000000000100720c */ /* 0x003fde0003f06070 */
[----:B01----:R-:W-:-:S15]  /*0030*/  @P0 BRA `(.L_x_261) ;  /* 0x0000001000000947 */ /* 0x003fde0003800000 */
[----:B01----:R-:W-:-:S15]  /*0040*/  BPT.TRAP 0x1 ;  /* 0x000000040000795c */ /* 0x003fde0000300000 */
.L_x_261:
[----:B01----:R1:W-:-:S15]  /*0050*/  STL [R1+0x1c], R23 ;  /* 0x00001c1701007387 */ /* 0x0033de0000100800 */
[----:B01----:R1:W-:-:S15]  /*0060*/  STL [R1+0x18], R22 ;  /* 0x0000181601007387 */ /* 0x0033de0000100800 */
[----:B01----:R1:W-:-:S15]  /*0070*/  STL [R1+0x14], R21 ;  /* 0x0000141501007387 */ /* 0x0033de0000100800 */
[----:B01----:R1:W-:-:S15]  /*0080*/  STL [R1+0x10], R20 ;  /* 0x0000101401007387 */ /* 0x0033de0000100800 */
        /* <DEDUP_REMOVED lines=22> */
[----:B01----:R-:W-:-:S15]  /*01f0*/  MOV R20, 32@lo((_ZNSt10_Head_baseILm0ESt23mersenne_twister_engineImLm32ELm624ELm397ELm31ELm2567483615ELm11ELm4294967295ELm7ELm2636928640ELm15ELm4022730752ELm18ELm1812433253EELb0EEC1IRS1_EEOT_ + .L_x_34@srel)) ;  /* 0x0000000000147802 */ /* 0x003fde0000000f00 */
[----:B01----:R-:W-:-:S15]  /*0200*/  MOV R21, 32@hi((_ZNSt10_Head_baseILm0ESt23mersenne_twister_engineImLm32ELm624ELm397ELm31ELm2567483615ELm11ELm4294967295ELm7ELm2636928640ELm15ELm4022730752ELm18ELm1812433253EELb0EEC1IRS1_EEOT_ + .L_x_34@srel)) ;  /* 0x0000000000157802 */ /* 0x003fde0000000f00 */
[----:B01----:R-:W-:-:S15]  /*0210*/  CALL.ABS.NOINC `(_ZSt7forwardIRSt23mersenne_twister_engineImLm32ELm624ELm397ELm31ELm2567483615ELm11ELm4294967295ELm7ELm2636928640ELm15ELm4022730752ELm18ELm1812433253EEEOT_RNSt16remove_referenceIS3_E4typeE) ;  /* 0x0000000000007943 */ /* 0x003fde0003c00000 */
.L_x_34:
[----:B01----:R-:W-:-:S15]  /*0220*/  MOV R4, R4 ;  /* 0x0000000400047202 */ /* 0x003fde0000000f00 */
[----:B01----:R-:W-:-:S15]  /*0230*/  MOV R5, R5 ;  /* 0x0000000500057202 */ /* 0x003fde0000000f00 */
[----:B01----:R-:W-:-:S15]  /*0240*/  MOV R0, RZ ;  /* 0x000000ff00007202 */ /* 0x003fde0000000f00 */
[----:B01----:R-:W-:-:S15]  /*0250*/  PLOP3.LUT P0, PT, PT, PT, PT, 0x8, 0x0 ;  /* 0x000000000000781c */ /* 0x003fde0003f0e170 */
[----:B01----:R-:W-:-:S15]  /*0260*/  MOV R6, R0 ;  /* 0x0000000000067202 */ /* 0x003fde0000000f00 */
[----:B01----:R-:W-:-:S15]  /*0270*/  MOV R0, R4 ;  /* 0x0000000400007202 */ /* 0x003fde0000000f00 */
[----:B01----:R-:W-:-:S15]  /*0280*/  MOV R3, R5 ;  /* 0x0000000500037202 */ /* 0x003fde0000000f00 */
[----:B01----:R-:W-:-:S15]  /*0290*/  MOV R0, R0 ;  /* 0x0000000000007202 */ /* 0x003fde0000000f00 */
[----:B01----:R-:W-:-:S15]  /*02a0*/  MOV R3, R3 ;  /* 0x0000000300037202 */ /* 0x003fde0000000f00 */
[----:B01----:R-:W-:-:S15]  /*02b0*/  MOV R4, R6 ;  /* 0x0000000600047202 */ /* 0x003fde0000000f00 */
[----:B01----:R-:W-:-:S15]  /*02c0*/  BSSY B0, `(.L_x_262) ;  /* 0x0000043000007945 */ /* 0x003fde0003800000 */
[----:B01----:R-:W-:-:S15]  /*02d0*/  @P0 BRA `(.L_x_263) ;  /* 0x0000041000000947 */ /* 0x003fde0003800000 */
[----:B01----:R-:W-:-:S15]  /*02e0*/  BRA `(.L_x_264) ;  /* 0x0000000000007947 */ /* 0x003fde0003800000 */
.L_x_264:
        /* <DEDUP_REMOVED lines=56> */
[----:B01----:R1:W0:-:S15]  /*0670*/  R2UR UR4, R18 ;  /* 0x00000000120473c2 */ /* 0x00321e00000e0000 */
[----:B01----:R1:W0:-:S15]  /*0680*/  R2UR UR5, R19 ;  /* 0x00000000130573c2 */ /* 0x00321e00000e0000 */
[----:B01----:R1:W-:-:S15]  /*0690*/  ST.E [R6.64], R5 ;  /* 0x0000000506007985 */ /* 0x0033de000c101904 */
[----:B01----:R-:W-:-:S15]  /*06a0*/  IADD3 R4, R4, 0x1, RZ ;  /* 0x0000000104047810 */ /* 0x003fde0007ffe0ff */
[----:B01----:R-:W-:-:S15]  /*06b0*/  ISETP.LT.U32.AND P0, PT, R4, 0x271, PT ;  /* 0x000002710400780c */ /* 0x003fde0003f01070 */
[----:B01----:R-:W-:-:S15]  /*06c0*/  MOV R4, R4 ;  /* 0x0000000400047202 */ /* 0x003fde0000000f00 */
[----:B01----:R-:W-:-:S15]  /*06d0*/  MOV R4, R4 ;  /* 0x0000000400047202 */ /* 0x003fde0000000f00 */
[----:B01----:R-:W-:-:S15]  /*06e0*/  @P0 BRA `(.L_x_264) ;  /* 0xfffffc0000000947 */ /* 0x003fde000383ffff */
.L_x_263:
[----:B01----:R-:W-:-:S15]  /*06f0*/  BSYNC B0 ;  /* 0x0000000000007941 */ /* 0x003fde0003800000 */
.L_x_262:
[----:B01----:R-:W-:-:S15]  /*0700*/  BRA `(.L_x_265) ;  /* 0x0000000000007947 */ /* 0x003fde0003800000 */
.L_x_265:
[----:B01----:R-:W-:-:S15]  /*0710*/  BRA `(.L_x_266) ;  /* 0x0000000000007947 */ /* 0x003fde0003800000 */
.L_x_266:
[----:B01----:R1:W0:-:S15]  /*0720*/  LDL R2, [R1] ;  /* 0x0000000001027983 */ /* 0x00321e0000100800 */
        /* <DEDUP_REMOVED lines=9> */
.L_x_267:
        /* <DEDUP_REMOVED lines=12> */
.L_x_517:


//--------------------- .text._ZNSt10_Head_baseILm0ESt23mersenne_twister_engineImLm32ELm624ELm397ELm31ELm2567483615ELm11ELm4294967295ELm7ELm2636928640ELm15ELm4022730752ELm18ELm1812433253EELb0EEC2IRS1_EEOT_ --------------------------
	.section	.text._ZNSt10_Head_baseILm0ESt23mersenne_twister_engineImLm32ELm624ELm397ELm31ELm2567483615ELm11ELm4294967295ELm7ELm2636928640ELm15ELm4022730752ELm18ELm1812433253EELb0EEC2IRS1_EEOT_,"ax",@progbits
	.sectioninfo	@"SHI_REGISTERS=24"
	.align	128
        .global         _ZNSt10_Head_baseILm0ESt23mersenne_twister_engineImLm32ELm624ELm397ELm31ELm2567483615ELm11ELm4294967295ELm7ELm2636928640ELm15ELm4022730752ELm18ELm1812433253EELb0EEC2IRS1_EEOT_
        .type           _ZNSt10_Head_baseILm0ESt23mersenne_twister_engineImLm32ELm624ELm397ELm31ELm2567483615ELm11ELm4294967295ELm7ELm2636928640ELm15ELm4022730752ELm18ELm1812433253EELb0EEC2IRS1_EEOT_,@function
        .size           _ZNSt10_Head_baseILm0ESt23mersenne_twister_engineImLm32ELm624ELm397ELm31ELm2567483615ELm11ELm4294967295ELm7ELm2636928640ELm15ELm4022730752ELm18ELm1812433253EELb0EEC2IRS1_EEOT_,(.L_x_566 - _ZNSt10_Head_baseILm0ESt23mersenne_twister_engineImLm32ELm624ELm397ELm31ELm2567483615ELm11ELm4294967295ELm7ELm2636928640ELm15ELm4022730752ELm18ELm1812433253EELb0EEC2IRS1_EEOT_)
_ZNSt10_Head_baseILm0ESt23mersenne_twister_engineImLm32ELm624ELm397ELm31ELm2567483615ELm11ELm4294967295ELm7ELm2636928640ELm15ELm4022730752ELm18ELm1812433253EELb0EEC2IRS1_EEOT_:
.text._ZNSt10_Head_baseILm0ESt23mersenne_twister_engineImLm32ELm624ELm397ELm31ELm2567483615ELm11ELm4294967295ELm7ELm2636928640ELm15ELm4022730752ELm18ELm1812433253EELb0EEC2IRS1_EEOT_:
[----:B01----:R-:W-:-:S15]  /*0000*/  IADD3 R1, R1, -0x8, RZ ;  /* 0xfffffff801017810 */ /* 0x003fde0007ffe0ff */
[----:B01----:R1:W0:-:S15]  /*0010*/  S2R R0, SR_LMEMHIOFF ;  /* 0x0000000000007919 */ /* 0x00321e0000003700 */
[----:B01----:R-:W-:-:S15]  /*0020*/  ISETP.GE.U32.AND P0, PT, R1, R0, PT ;  /* 0x000000000100720c */ /* 0x003fde0003f06070 */
[----:B01----:R-:W-:-:S15]  /*0030*/  @P0 BRA `(.L_x_268) ;  /* 0x0000001000000947 */ /* 0x003fde0003800000 */
[----:B01----:R-:W-:-:S15]  /*0040*/  BPT.TRAP 0x1 ;  /* 0x000000040000795c */ /* 0x003fde0000300000 */
.L_x_268:
        /* <DEDUP_REMOVED lines=14> */
[----:B01----:R-:W-:-:S15]  /*0130*/  MOV R20, 32@lo((_ZNSt10_Head_baseILm0ESt23mersenne_twister_engineImLm32ELm624ELm397ELm31ELm2567483615ELm11ELm4294967295ELm7ELm2636928640ELm15ELm4022730752ELm18ELm1812433253EELb0EEC2IRS1_EEOT_ + .L_x_35@srel)) ;  /* 0x0000000000147802 */ /* 0x003fde0000000f00 */
[----:B01----:R-:W-:-:S15]  /*0140*/  MOV R21, 32@hi((_ZNSt10_Head_baseILm0ESt23mersenne_twister_engineImLm32ELm624ELm397ELm31ELm2567483615ELm11ELm4294967295ELm7ELm2636928640ELm15ELm4022730752ELm18ELm1812433253EELb0EEC2IRS1_EEOT_ + .L_x_35@srel)) ;  /* 0x0000000000157802 */ /* 0x003fde0000000f00 */
[----:B01----:R-:W-:-:S15]  /*0150*/  CALL.ABS.NOINC `(_ZNSt10_Head_baseILm0ESt23mersenne_twister_engineImLm32ELm624ELm397ELm31ELm2567483615ELm11ELm4294967295ELm7ELm2636928640ELm15ELm4022730752ELm18ELm1812433253EELb0EEC1IRS1_EEOT_) ;  /* 0x0000000000007943 */ /* 0x003fde0003c00000 */
.L_x_35:
[----:B01----:R1:W0:-:S15]  /*0160*/  LDL R20, [R1] ;  /* 0x0000000001147983 */ /* 0x00321e0000100800 */
[----:B01----:R1:W0:-:S15]  /*0170*/  LDL R21, [R1+0x4] ;  /* 0x0000040001157983 */ /* 0x00321e0000100800 */
[----:B01----:R-:W-:-:S15]  /*0180*/  IADD3 R1, R1, 0x8, RZ ;  /* 0x0000000801017810 */ /* 0x003fde0007ffe0ff */
[----:B01----:R-:W-:-:S15]  /*0190*/  RET.ABS.NODEC R20 0x0 ;  /* 0x0000000014007950 */ /* 0x003fde0003e00000 */
.L_x_269:
        /* <DEDUP_REMOVED lines=14> */
.L_x_566:


//--------------------- .text._ZNSt11_Tuple_implILm0EJSt23mersenne_twister_engineImLm32ELm624ELm397ELm31ELm2567483615ELm11ELm4294967295ELm7ELm2636928640ELm15ELm4022730752ELm18ELm1812433253EEEE7_M_headERS2_ --------------------------
	.section	.text._ZNSt11_Tuple_implILm0EJSt23mersenne_twister_engineImLm32ELm624ELm397ELm31ELm2567483615ELm11ELm4294967295ELm7ELm2636928640ELm15ELm4022730752ELm18ELm1812433253EEEE7_M_headERS2_,"ax",@progbits
	.sectioninfo	@"SHI_REGISTERS=24"
	.align	128
        .global         _ZNSt11_Tuple_implILm0EJSt23mersenne_twister_engineImLm32ELm624ELm397ELm31ELm2567483615ELm11ELm4294967295ELm7ELm2636928640ELm15ELm4022730752ELm18ELm1812433253EEEE7_M_headERS2_
        .type           _ZNSt11_Tuple_implILm0EJSt23mersenne_twister_engineImLm32ELm624ELm397ELm31ELm2567483615ELm11ELm4294967295ELm7ELm2636928640ELm15ELm4022730752ELm18ELm1812433253EEEE7_M_headERS2_,@function
        .size           _ZNSt11_Tuple_implILm0EJSt23mersenne_twister_engineImLm32ELm624ELm397ELm31ELm2567483615ELm11ELm4294967295ELm7ELm2636928640ELm15ELm4022730752ELm18ELm1812433253EEEE7_M_headERS2_,(.L_x_519 - _ZNSt11_Tuple_implILm0EJSt23mersenne_twister_engineImLm32ELm624ELm397ELm31ELm2567483615ELm11ELm4294967295ELm7ELm2636928640ELm15ELm4022730752ELm18ELm1812433253EEEE7_M_headERS2_)
_ZNSt11_Tuple_implILm0EJSt23mersenne_twister_engineImLm32ELm624ELm397ELm31ELm2567483615ELm11ELm4294967295ELm7ELm2636928640ELm15ELm4022730752ELm18ELm1812433253EEEE7_M_headERS2_:
.text._ZNSt11_Tuple_implILm0EJSt23mersenne_twister_engineImLm32ELm624ELm397ELm31ELm2567483615ELm11ELm4294967295ELm7ELm2636928640ELm15ELm4022730752ELm18ELm1812433253EEEE7_M_headERS2_:
[----:B01----:R-:W-:-:S15]  /*0000*/  IADD3 R1, R1, -0x10, RZ ;  /* 0xfffffff001017810 */ /* 0x003fde0007ffe0ff */
[----:B01----:R1:W0:-:S15]  /*0010*/  S2R R0, SR_LMEMHIOFF ;  /* 0x0000000000007919 */ /* 0x00321e0000003700 */
[----:B01----:R-:W-:-:S15]  /*0020*/  ISETP.GE.U32.AND P0, PT, R1, R0, PT ;  /* 0x000000000100720c */ /* 0x003fde0003f06070 */
[----:B01----:R-:W-:-:S15]  /*0030*/  @P0 BRA `(.L_x_270) ;  /* 0x0000001000000947 */ /* 0x003fde0003800000 */
[----:B01----:R-:W-:-:S15]  /*0040*/  BPT.TRAP 0x1 ;  /* 0x000000040000795c */ /* 0x003fde0000300000 */
.L_x_270:
        /* <DEDUP_REMOVED lines=14> */
[----:B01----:R-:W-:-:S15]  /*0130*/  MOV R20, 32@lo((_ZNSt11_Tuple_implILm0EJSt23mersenne_twister_engineImLm32ELm624ELm397ELm31ELm2567483615ELm11ELm4294967295ELm7ELm2636928640ELm15ELm4022730752ELm18ELm1812433253EEEE7_M_headERS2_ + .L_x_36@srel)) ;  /* 0x0000000000147802 */ /* 0x003fde0000000f00 */
[----:B01----:R-:W-:-:S15]  /*0140*/  MOV R21, 32@hi((_ZNSt11_Tuple_implILm0EJSt23mersenne_twister_engineImLm32ELm624ELm397ELm31ELm2567483615ELm11ELm4294967295ELm7ELm2636928640ELm15ELm4022730752ELm18ELm1812433253EEEE7_M_headERS2_ + .L_x_36@srel)) ;  /* 0x0000000000157802 */ /* 0x003fde0000000f00 */
[----:B01----:R-:W-:-:S15]  /*0150*/  CALL.ABS.NOINC `(_ZNSt10_Head_baseILm0ESt23mersenne_twister_engineImLm32ELm624ELm397ELm31ELm2567483615ELm11ELm4294967295ELm7ELm2636928640ELm15ELm4022730752ELm18ELm1812433253EELb0EE7_M_headERS2_) ;  /* 0x0000000000007943 */ /* 0x003fde0003c00000 */
.L_x_36:
[----:B01----:R-:W-:-:S15]  /*0160*/  MOV R4, R4 ;  /* 0x0000000400047202 */ /* 0x003fde0000000f00 */
[----:B01----:R-:W-:-:S15]  /*0170*/  MOV R5, R5 ;  /* 0x0000000500057202 */ /* 0x003fde0000000f00 */
[----:B01----:R-:W-:-:S15]  /*0180*/  MOV R4, R4 ;  /* 0x0000000400047202 */ /* 0x003fde0000000f00 */
[----:B01----:R-:W-:-:S15]  /*0190*/  MOV R5, R5 ;  /* 0x0000000500057202 */ /* 0x003fde0000000f00 */
[----:B01----:R-:W-:-:S15]  /*01a0*/  BRA `(.L_x_271) ;  /* 0x0000000000007947 */ /* 0x003fde0003800000 */
.L_x_271:
        /* <DEDUP_REMOVED lines=8> */
.L_x_272:
        /* <DEDUP_REMOVED lines=13> */
.L_x_519:


//--------------------- .text._ZNSt11_Tuple_implILm0EJSt23mersenne_twister_engineImLm32ELm624ELm397ELm31ELm2567483615ELm11ELm4294967295ELm7ELm2636928640ELm15ELm4022730752ELm18ELm1812433253EEEEC1IRS1_EEOT_ --------------------------
	.section	.text._ZNSt11_Tuple_implILm0EJSt23mersenne_twister_engineImLm32ELm624ELm397ELm31ELm2567483615ELm11ELm4294967295ELm7ELm2636928640ELm15ELm4022730752ELm18ELm1812433253EEEEC1IRS1_EEOT_,"ax",@progbits
	.sectioninfo	@"SHI_REGISTERS=24"
	.align	128
        .global         _ZNSt11_Tuple_implILm0EJSt23mersenne_twister_engineImLm32ELm624ELm397ELm31ELm2567483615ELm11ELm4294967295ELm7ELm2636928640ELm15ELm4022730752ELm18ELm1812433253EEEEC1IRS1_EEOT_
        .type           _ZNSt11_Tuple_implILm0EJSt23mersenne_twister_engineImLm32ELm624ELm397ELm31ELm2567483615ELm11ELm4294967295ELm7ELm2636928640ELm15ELm4022730752ELm18ELm1812433253EEEEC1IRS1_EEOT_,@function
        .size           _ZNSt11_Tuple_implILm0EJSt23mersenne_twister_engineImLm32ELm624ELm397ELm31ELm2567483615ELm11ELm4294967295ELm7ELm2636928640ELm15ELm4022730752ELm18ELm1812433253EEEEC1IRS1_EEOT_,(.L_x_520 - _ZNSt11_Tuple_implILm0EJSt23mersenne_twister_engineImLm32ELm624ELm397ELm31ELm2567483615ELm11ELm4294967295ELm7ELm2636928640ELm15ELm4022730752ELm18ELm1812433253EEEEC1IRS1_EEOT_)
_ZNSt11_Tuple_implILm0EJSt23mersenne_twister_engineImLm32ELm624ELm397ELm31ELm2567483615ELm11ELm4294967295ELm7ELm2636928640ELm15ELm4022730752ELm18ELm1812433253EEEEC1IRS1_EEOT_:
.text._ZNSt11_Tuple_implILm0EJSt23mersenne_twister_engineImLm32ELm624ELm397ELm31ELm2567483615ELm11ELm4294967295ELm7ELm2636928640ELm15ELm4022730752ELm18ELm1812433253EEEEC1IRS1_EEOT_:
[----:B01----:R-:W-:-:S15]  /*0000*/  IADD3 R1, R1, -0x18, RZ ;  /* 0xffffffe801017810 */ /* 0x003fde0007ffe0ff */
[----:B01----:R1:W0:-:S15]  /*0010*/  S2R R0, SR_LMEMHIOFF ;  /* 0x0000000000007919 */ /* 0x00321e0000003700 */
[----:B01----:R-:W-:-:S15]  /*0020*/  ISETP.GE.U32.AND P0, PT, R1, R0, PT ;  /* 0x000000000100720c */ /* 0x003fde0003f06070 */
[----:B01----:R-:W-:-:S15]  /*0030*/  @P0 BRA `(.L_x_273) ;  /* 0x0000001000000947 */ /* 0x003fde0003800000 */
[----:B01----:R-:W-:-:S15]  /*0040*/  BPT.TRAP 0x1 ;  /* 0x000000040000795c */ /* 0x003fde0000300000 */
.L_x_273:
        /* <DEDUP_REMOVED lines=24> */
[----:B01----:R-:W-:-:S15]  /*01d0*/  MOV R20, 32@lo((_ZNSt11_Tuple_implILm0EJSt23mersenne_twister_engineImLm32ELm624ELm397ELm31ELm2567483615ELm11ELm4294967295ELm7ELm2636928640ELm15ELm4022730752ELm18ELm1812433253EEEEC1IRS1_EEOT_ + .L_x_37@srel)) ;  /* 0x0000000000147802 */ /* 0x003fde0000000f00 */
[----:B01----:R-:W-:-:S15]  /*01e0*/  MOV R21, 32@hi((_ZNSt11_Tuple_implILm0EJSt23mersenne_twister_engineImLm32ELm624ELm397ELm31ELm2567483615ELm11ELm4294967295ELm7ELm2636928640ELm15ELm4022730752ELm18ELm1812433253EEEEC1IRS1_EEOT_ + .L_x_37@srel)) ;  /* 0x0000000000157802 */ /* 0x003fde0000000f00 */
[----:B01----:R-:W-:-:S15]  /*01f0*/  CALL.ABS.NOINC `(_ZSt7forwardIRSt23mersenne_twister_engineImLm32ELm624ELm397ELm31ELm2567483615ELm11ELm4294967295ELm7ELm2636928640ELm15ELm4022730752ELm18ELm1812433253EEEOT_RNSt16remove_referenceIS3_E4typeE) ;  /* 0x0000000000007943 */ /* 0x003fde0003c00000 */
.L_x_37:
        /* <DEDUP_REMOVED lines=8> */
[----:B01----:R-:W-:-:S15]  /*0280*/  CALL.ABS.NOINC `(_ZNSt10_Head_baseILm0ESt23mersenne_twister_engineImLm32ELm624ELm397ELm31ELm2567483615ELm11ELm4294967295ELm7ELm2636928640ELm15ELm4022730752ELm18ELm1812433253EELb0EEC2IRS1_EEOT_) ;  /* 0x0000000000007943 */ /* 0x003fde0003c00000 */
.L_x_38:
[----:B01----:R-:W-:-:S15]  /*0290*/  BRA `(.L_x_274) ;  /* 0x0000000000007947 */ /* 0x003fde0003800000 */
.L_x_274:
[----:B01----:R1:W0:-:S15]  /*02a0*/  LDL R2, [R1] ;  /* 0x0000000001027983 */ /* 0x00321e0000100800 */
[----:B01----:R1:W0:-:S15]  /*02b0*/  LDL R16, [R1+0x4] ;  /* 0x0000040001107983 */ /* 0x00321e0000100800 */
[----:B01----:R1:W0:-:S15]  /*02c0*/  LDL R17, [R1+0x8] ;  /* 0x0000080001117983 */ /* 0x00321e0000100800 */
[----:B01----:R1:W0:-:S15]  /*02d0*/  LDL R18, [R1+0xc] ;  /* 0x00000c0001127983 */ /* 0x00321e0000100800 */
[----:B01----:R1:W0:-:S15]  /*02e0*/  LDL R20, [R1+0x10] ;  /* 0x0000100001147983 */ /* 0x00321e0000100800 */
[----:B01----:R1:W0:-:S15]  /*02f0*/  LDL R21, [R1+0x14] ;  /* 0x0000140001157983 */ /* 0x00321e0000100800 */
[----:B01----:R-:W-:-:S15]  /*0300*/  IADD3 R1, R1, 0x18, RZ ;  /* 0x0000001801017810 */ /* 0x003fde0007ffe0ff */
[----:B01----:R-:W-:-:S15]  /*0310*/  RET.ABS.NODEC R20 0x0 ;  /* 0x0000000014007950 */ /* 0x003fde0003e00000 */
.L_x_275:
        /* <DEDUP_REMOVED lines=14> */
.L_x_520:


//--------------------- .text._ZNSt11_Tuple_implILm0EJSt23mersenne_twister_engineImLm32ELm624ELm397ELm31ELm2567483615ELm11ELm4294967295ELm7ELm2636928640ELm15ELm4022730752ELm18ELm1812433253EEEEC2IRS1_EEOT_ --------------------------
	.section	.text._ZNSt11_Tuple_implILm0EJSt23mersenne_twister_engineImLm32ELm624ELm397ELm31ELm2567483615ELm11ELm4294967295ELm7ELm2636928640ELm15ELm4022730752ELm18ELm1812433253EEEEC2IRS1_EEOT_,"ax",@progbits
	.sectioninfo	@"SHI_REGISTERS=24"
	.align	128
        .global         _ZNSt11_Tuple_implILm0EJSt23mersenne_twister_engineImLm32ELm624ELm397ELm31ELm2567483615ELm11ELm4294967295ELm7ELm2636928640ELm15ELm4022730752ELm18ELm1812433253EEEEC2IRS1_EEOT_
        .type           _ZNSt11_Tuple_implILm0EJSt23mersenne_twister_engineImLm32ELm624ELm397ELm31ELm2567483615ELm11ELm4294967295ELm7ELm2636928640ELm15ELm4022730752ELm18ELm1812433253EEEEC2IRS1_EEOT_,@function
        .size           _ZNSt11_Tuple_implILm0EJSt23mersenne_twister_engineImLm32ELm624ELm397ELm31ELm2567483615ELm11ELm4294967295ELm7ELm2636928640ELm15ELm4022730752ELm18ELm1812433253EEEEC2IRS1_EEOT_,(.L_x_568 - _ZNSt11_Tuple_implILm0EJSt23mersenne_twister_engineImLm32ELm624ELm397ELm31ELm2567483615ELm11ELm4294967295ELm7ELm2636928640ELm15ELm4022730752ELm18ELm1812433253EEEEC2IRS1_EEOT_)
_ZNSt11_Tuple_implILm0EJSt23mersenne_twister_engineImLm32ELm624ELm397ELm31ELm2567483615ELm11ELm4294967295ELm7ELm2636928640ELm15ELm4022730752ELm18ELm1812433253EEEEC2IRS1_EEOT_:
.text._ZNSt11_Tuple_implILm0EJSt23mersenne_twister_engineImLm32ELm624ELm397ELm31ELm2567483615ELm11ELm4294967295ELm7ELm2636928640ELm15ELm4022730752ELm18ELm1812433253EEEEC2IRS1_EEOT_:
[----:B01----:R-:W-:-:S15]  /*0000*/  IADD3 R1, R1, -0x8, RZ ;  /* 0xfffffff801017810 */ /* 0x003fde0007ffe0ff */
[----:B01----:R1:W0:-:S15]  /*0010*/  S2R R0, SR_LMEMHIOFF ;  /* 0x0000000000007919 */ /* 0x00321e0000003700 */
[----:B01----:R-:W-:-:S15]  /*0020*/  ISETP.GE.U32.AND P0, PT, R1, R0, PT ;  /* 0x000000000100720c */ /* 0x003fde0003f06070 */
[----:B01----:R-:W-:-:S15]  /*0030*/  @P0 BRA `(.L_x_276) ;  /* 0x0000001000000947 */ /* 0x003fde0003800000 */
[----:B01----:R-:W-:-:S15]  /*0040*/  BPT.TRAP 0x1 ;  /* 0x000000040000795c */ /* 0x003fde0000300000 */
.L_x_276:
        /* <DEDUP_REMOVED lines=14> */
[----:B01----:R-:W-:-:S15]  /*0130*/  MOV R20, 32@lo((_ZNSt11_Tuple_implILm0EJSt23mersenne_twister_engineImLm32ELm624ELm397ELm31ELm2567483615ELm11ELm4294967295ELm7ELm2636928640ELm15ELm4022730752ELm18ELm1812433253EEEEC2IRS1_EEOT_ + .L_x_39@srel)) ;  /* 0x0000000000147802 */ /* 0x003fde0000000f00 */
[----:B01----:R-:W-:-:S15]  /*0140*/  MOV R21, 32@hi((_ZNSt11_Tuple_implILm0EJSt23mersenne_twister_engineImLm32ELm624ELm397ELm31ELm2567483615ELm11ELm4294967295ELm7ELm2636928640ELm15ELm4022730752ELm18ELm1812433253EEEEC2IRS1_EEOT_ + .L_x_39@srel)) ;  /* 0x0000000000157802 */ /* 0x003fde0000000f00 */
[----:B01----:R-:W-:-:S15]  /*0150*/  CALL.ABS.NOINC `(_ZNSt11_Tuple_implILm0EJSt23mersenne_twister_engineImLm32ELm624ELm397ELm31ELm2567483615ELm11ELm4294967295ELm7ELm2636928640ELm15ELm4022730752ELm18ELm1812433253EEEEC1IRS1_EEOT_) ;  /* 0x0000000000007943 */ /* 0x003fde0003c00000 */
.L_x_39:
[----:B01----:R1:W0:-:S15]  /*0160*/  LDL R20, [R1] ;  /* 0x0000000001147983 */ /* 0x00321e0000100800 */
[----:B01----:R1:W0:-:S15]  /*0170*/  LDL R21, [R1+0x4] ;  /* 0x0000040001157983 */ /* 0x00321e0000100800 */
[----:B01----:R-:W-:-:S15]  /*0180*/  IADD3 R1, R1, 0x8, RZ ;  /* 0x0000000801017810 */ /* 0x003fde0007ffe0ff */
[----:B01----:R-:W-:-:S15]  /*0190*/  RET.ABS.NODEC R20 0x0 ;  /* 0x0000000014007950 */ /* 0x003fde0003e00000 */
.L_x_277:
        /* <DEDUP_REMOVED lines=14> */
.L_x_568:


//--------------------- .text._ZNSt5tupleIJSt23mersenne_twister_engineImLm32ELm624ELm397ELm31ELm2567483615ELm11ELm4294967295ELm7ELm2636928640ELm15ELm4022730752ELm18ELm1812433253EEEEC1IJRS1_ELb1EEEDpOT_ --------------------------
	.section	.text._ZNSt5tupleIJSt23mersenne_twister_engineImLm32ELm624ELm397ELm31ELm2567483615ELm11ELm4294967295ELm7ELm2636928640ELm15ELm4022730752ELm18ELm1812433253EEEEC1IJRS1_ELb1EEEDpOT_,"ax",@progbits
	.sectioninfo	@"SHI_REGISTERS=24"
	.align	128
        .global         _ZNSt5tupleIJSt23mersenne_twister_engineImLm32ELm624ELm397ELm31ELm2567483615ELm11ELm4294967295ELm7ELm2636928640ELm15ELm4022730752ELm18ELm1812433253EEEEC1IJRS1_ELb1EEEDpOT_
        .type           _ZNSt5tupleIJSt23mersenne_twister_engineImLm32ELm624ELm397ELm31ELm2567483615ELm11ELm4294967295ELm7ELm2636928640ELm15ELm4022730752ELm18ELm1812433253EEEEC1IJRS1_ELb1EEEDpOT_,@function
        .size           _ZNSt5tupleIJSt23mersenne_twister_engineImLm32ELm624ELm397ELm31ELm2567483615ELm11ELm4294967295ELm7ELm2636928640ELm15ELm4022730752ELm18ELm1812433253EEEEC1IJRS1_ELb1EEEDpOT_,(.L_x_521 - _ZNSt5tupleIJSt23mersenne_twister_engineImLm32ELm624ELm397ELm31ELm2567483615ELm11ELm4294967295ELm7ELm2636928640ELm15ELm4022730752ELm18ELm1812433253EEEEC1IJRS1_ELb1EEEDpOT_)
_ZNSt5tupleIJSt23mersenne_twister_engineImLm32ELm624ELm397ELm31ELm2567483615ELm11ELm4294967295ELm7ELm2636928640ELm15ELm4022730752ELm18ELm1812433253EEEEC1IJRS1_ELb1EEEDpOT_:
.text._ZNSt5tupleIJSt23mersenne_twister_engineImLm32ELm624ELm397ELm31ELm2567483615ELm11ELm4294967295ELm7ELm2636928640ELm15ELm4022730752ELm18ELm1812433253EEEEC1IJRS1_ELb1EEEDpOT_:
[----:B01----:R-:W-:-:S15]  /*0000*/  IADD3 R1, R1, -0x18, RZ ;  /* 0xffffffe801017810 */ /* 0x003fde0007ffe0ff */
[----:B01----:R1:W0:-:S15]  /*0010*/  S2R R0, SR_LMEMHIOFF ;  /* 0x0000000000007919 */ /* 0x00321e0000003700 */
[----:B01----:R-:W-:-:S15]  /*0020*/  ISETP.GE.U32.AND P0, PT, R1, R0, PT ;  /* 0x000000000100720c */ /* 0x003fde0003f06070 */
[----:B01----:R-:W-:-:S15]  /*0030*/  @P0 BRA `(.L_x_278) ;  /* 0x0000001000000947 */ /* 0x003fde0003800000 */
[----:B01----:R-:W-:-:S15]  /*0040*/  BPT.TRAP 0x1 ;  /* 0x000000040000795c */ /* 0x003fde0000300000 */
.L_x_278:
        /* <DEDUP_REMOVED lines=24> */
[----:B01----:R-:W-:-:S15]  /*01d0*/  MOV R20, 32@lo((_ZNSt5tupleIJSt23mersenne_twister_engineImLm32ELm624ELm397ELm31ELm2567483615ELm11ELm4294967295ELm7ELm2636928640ELm15ELm4022730752ELm18ELm1812433253EEEEC1IJRS1_ELb1EEEDpOT_ + .L_x_40@srel)) ;  /* 0x0000000000147802 */ /* 0x003fde0000000f00 */
[----:B01----:R-:W-:-:S15]  /*01e0*/  MOV R21, 32@hi((_ZNSt5tupleIJSt23mersenne_twister_engineImLm32ELm624ELm397ELm31ELm2567483615ELm11ELm4294967295ELm7ELm2636928640ELm15ELm4022730752ELm18ELm1812433253EEEEC1IJRS1_ELb1EEEDpOT_ + .L_x_40@srel)) ;  /* 0x0000000000157802 */ /* 0x003fde0000000f00 */
[----:B01----:R-:W-:-:S15]  /*01f0*/  CALL.ABS.NOINC `(_ZSt7forwardIRSt23mersenne_twister_engineImLm32ELm624ELm397ELm31ELm2567483615ELm11ELm4294967295ELm7ELm2636928640ELm15ELm4022730752ELm18ELm1812433253EEEOT_RNSt16remove_referenceIS3_E4typeE) ;  /* 0x0000000000007943 */ /* 0x003fde0003c00000 */
.L_x_40:
        /* <DEDUP_REMOVED lines=8> */
[----:B01----:R-:W-:-:S15]  /*0280*/  CALL.ABS.NOINC `(_ZNSt11_Tuple_implILm0EJSt23mersenne_twister_engineImLm32ELm624ELm397ELm31ELm2567483615ELm11ELm4294967295ELm7ELm2636928640ELm15ELm4022730752ELm18ELm1812433253EEEEC2IRS1_EEOT_) ;  /* 0x0000000000007943 */ /* 0x003fde0003c00000 */
.L_x_41:
[----:B01----:R-:W-:-:S15]  /*0290*/  BRA `(.L_x_279) ;  /* 0x0000000000007947 */ /* 0x003fde0003800000 */
.L_x_279:
        /* <DEDUP_REMOVED lines=8> */
.L_x_280:
        /* <DEDUP_REMOVED lines=14> */
.L_x_521:


//--------------------- .text._ZNSt5tupleIJSt23mersenne_twister_engineImLm32ELm624ELm397ELm31ELm2567483615ELm11ELm4294967295ELm7ELm2636928640ELm15ELm4022730752ELm18ELm1812433253EEEEC2IJRS1_ELb1EEEDpOT_ --------------------------
	.section	.text._ZNSt5tupleIJSt23mersenne_twister_engineImLm32ELm624ELm397ELm31ELm2567483615ELm11ELm4294967295ELm7ELm2636928640ELm15ELm4022730752ELm18ELm1812433253EEEEC2IJRS1_ELb1EEEDpOT_,"ax",@progbits
	.sectioninfo	@"SHI_REGISTERS=24"
	.align	128
        .global         _ZNSt5tupleIJSt23mersenne_twister_engineImLm32ELm624ELm397ELm31ELm2567483615ELm11ELm4294967295ELm7ELm2636928640ELm15ELm4022730752ELm18ELm1812433253EEEEC2IJRS1_ELb1EEEDpOT_
        .type           _ZNSt5tupleIJSt23mersenne_twister_engineImLm32ELm624ELm397ELm31ELm2567483615ELm11ELm4294967295ELm7ELm2636928640ELm15ELm4022730752ELm18ELm1812433253EEEEC2IJRS1_ELb1EEEDpOT_,@function
        .size           _ZNSt5tupleIJSt23mersenne_twister_engineImLm32ELm624ELm397ELm31ELm2567483615ELm11ELm4294967295ELm7ELm2636928640ELm15ELm4022730752ELm18ELm1812433253EEEEC2IJRS1_ELb1EEEDpOT_,(.L_x_570 - _ZNSt5tupleIJSt23mersenne_twister_engineImLm32ELm624ELm397ELm31ELm2567483615ELm11ELm4294967295ELm7ELm2636928640ELm15ELm4022730752ELm18ELm1812433253EEEEC2IJRS1_ELb1EEEDpOT_)
_ZNSt5tupleIJSt23mersenne_twister_engineImLm32ELm624ELm397ELm31ELm2567483615ELm11ELm4294967295ELm7ELm2636928640ELm15ELm4022730752ELm18ELm1812433253EEEEC2IJRS1_ELb1EEEDpOT_:
.text._ZNSt5tupleIJSt23mersenne_twister_engineImLm32ELm624ELm397ELm31ELm2567483615ELm11ELm4294967295ELm7ELm2636928640ELm15ELm4022730752ELm18ELm1812433253EEEEC2IJRS1_ELb1EEEDpOT_:
[----:B01----:R-:W-:-:S15]  /*0000*/  IADD3 R1, R1, -0x8, RZ ;  /* 0xfffffff801017810 */ /* 0x003fde0007ffe0ff */
[----:B01----:R1:W0:-:S15]  /*0010*/  S2R R0, SR_LMEMHIOFF ;  /* 0x0000000000007919 */ /* 0x00321e0000003700 */
[----:B01----:R-:W-:-:S15]  /*0020*/  ISETP.GE.U32.AND P0, PT, R1, R0, PT ;  /* 0x000000000100720c */ /* 0x003fde0003f06070 */
[----:B01----:R-:W-:-:S15]  /*0030*/  @P0 BRA `(.L_x_281) ;  /* 0x0000001000000947 */ /* 0x003fde0003800000 */
[----:B01----:R-:W-:-:S15]  /*0040*/  BPT.TRAP 0x1 ;  /* 0x000000040000795c */ /* 0x003fde0000300000 */
.L_x_281:
        /* <DEDUP_REMOVED lines=14> */
[----:B01----:R-:W-:-:S15]  /*0130*/  MOV R20, 32@lo((_ZNSt5tupleIJSt23mersenne_twister_engineImLm32ELm624ELm397ELm31ELm2567483615ELm11ELm4294967295ELm7ELm2636928640ELm15ELm4022730752ELm18ELm1812433253EEEEC2IJRS1_ELb1EEEDpOT_ + .L_x_42@srel)) ;  /* 0x0000000000147802 */ /* 0x003fde0000000f00 */
[----:B01----:R-:W-:-:S15]  /*0140*/  MOV R21, 32@hi((_ZNSt5tupleIJSt23mersenne_twister_engineImLm32ELm624ELm397ELm31ELm2567483615ELm11ELm4294967295ELm7ELm2636928640ELm15ELm4022730752ELm18ELm1812433253EEEEC2IJRS1_ELb1EEEDpOT_ + .L_x_42@srel)) ;  /* 0x0000000000157802 */ /* 0x003fde0000000f00 */
[----:B01----:R-:W-:-:S15]  /*0150*/  CALL.ABS.NOINC `(_ZNSt5tupleIJSt23mersenne_twister_engineImLm32ELm624ELm397ELm31ELm2567483615ELm11ELm4294967295ELm7ELm2636928640ELm15ELm4022730752ELm18ELm1812433253EEEEC1IJRS1_ELb1EEEDpOT_) ;  /* 0x0000000000007943 */ /* 0x003fde0003c00000 */
.L_x_42:
[----:B01----:R1:W0:-:S15]  /*0160*/  LDL R20, [R1] ;  /* 0x0000000001147983 */ /* 0x00321e0000100800 */
[----:B01----:R1:W0:-:S15]  /*0170*/  LDL R21, [R1+0x4] ;  /* 0x0000040001157983 */ /* 0x00321e0000100800 */
[----:B01----:R-:W-:-:S15]  /*0180*/  IADD3 R1, R1, 0x8, RZ ;  /* 0x0000000801017810 */ /* 0x003fde0007ffe0ff */
[----:B01----:R-:W-:-:S15]  /*0190*/  RET.ABS.NODEC R20 0x0 ;  /* 0x0000000014007950 */ /* 0x003fde0003e00000 */
.L_x_282:
        /* <DEDUP_REMOVED lines=14> */
.L_x_570:


//--------------------- .text._ZN18cooperative_groups4__v112thread_groupC2Ej --------------------------
	.section	.text._ZN18cooperative_groups4__v112thread_groupC2Ej,"ax",@progbits
	.sectioninfo	@"SHI_REGISTERS=24"
	.align	128
        .global         _ZN18cooperative_groups4__v112thread_groupC2Ej
        .type           _ZN18cooperative_groups4__v112thread_groupC2Ej,@function
        .size           _ZN18cooperative_groups4__v112thread_groupC2Ej,(.L_x_548 - _ZN18cooperative_groups4__v112thread_groupC2Ej)
_ZN18cooperative_groups4__v112thread_groupC2Ej:
.text._ZN18cooperative_groups4__v112thread_groupC2Ej:
[----:B01----:R-:W-:-:S15]  /*0000*/  IADD3 R1, R1, -0x8, RZ ;  /* 0xfffffff801017810 */ /* 0x003fde0007ffe0ff */
[----:B01----:R1:W0:-:S15]  /*0010*/  S2R R0, SR_LMEMHIOFF ;  /* 0x0000000000007919 */ /* 0x00321e0000003700 */
[----:B01----:R-:W-:-:S15]  /*0020*/  ISETP.GE.U32.AND P0, PT, R1, R0, PT ;  /* 0x000000000100720c */ /* 0x003fde0003f06070 */
[----:B01----:R-:W-:-:S15]  /*0030*/  @P0 BRA `(.L_x_283) ;  /* 0x0000001000000947 */ /* 0x003fde0003800000 */
[----:B01----:R-:W-:-:S15]  /*0040*/  BPT.TRAP 0x1 ;  /* 0x000000040000795c */ /* 0x003fde0000300000 */
.L_x_283:
        /* <DEDUP_REMOVED lines=41> */
[----:B01----:R-:W-:-:S15]  /*02e0*/  LOP3.LUT R8, R8, 0x7f, RZ, 0xc0, !PT ;  /* 0x0000007f08087812 */ /* 0x003fde00078ec0ff */
[----:B01----:R-:W-:-:S15]  /*02f0*/  MOV R4, R4 ;  /* 0x0000000400047202 */ /* 0x003fde0000000f00 */
[----:B01----:R-:W-:-:S15]  /*0300*/  MOV R5, R5 ;  /* 0x0000000500057202 */ /* 0x003fde0000000f00 */
[----:B01----:R1:W0:-:S15]  /*0310*/  R2UR UR4, R10 ;  /* 0x000000000a0473c2 */ /* 0x00321e00000e0000 */
[----:B01----:R1:W0:-:S15]  /*0320*/  R2UR UR5, R11 ;  /* 0x000000000b0573c2 */ /* 0x00321e00000e0000 */
[----:B01----:R1:W0:-:S15]  /*0330*/  LD.E R6, [R4.64] ;  /* 0x0000000404067980 */ /* 0x00321e000c101900 */
[----:B01----:R-:W-:-:S15]  /*0340*/  LOP3.LUT R6, R6, 0xffffff01, RZ, 0xc0, !PT ;  /* 0xffffff0106067812 */ /* 0x003fde00078ec0ff */
[----:B01----:R-:W-:-:S15]  /*0350*/  SHF.L.U32 R8, R8, 0x1, RZ ;  /* 0x0000000108087819 */ /* 0x003fde00000006ff */
[----:B01----:R-:W-:-:S15]  /*0360*/  LOP3.LUT R6, R6, R8, RZ, 0xfc, !PT ;  /* 0x0000000806067212 */ /* 0x003fde00078efcff */
        /* <DEDUP_REMOVED lines=18> */
[----:B01----:R1:W0:-:S15]  /*0490*/  LD.E R0, [R4.64] ;  /* 0x0000000404007980 */ /* 0x00321e000c101900 */
[----:B01----:R-:W-:-:S15]  /*04a0*/  LOP3.LUT R0, R0, 0xfffffffe, RZ, 0xc0, !PT ;  /* 0xfffffffe00007812 */ /* 0x003fde00078ec0ff */
[----:B01----:R-:W-:-:S15]  /*04b0*/  MOV R4, R4 ;  /* 0x0000000400047202 */ /* 0x003fde0000000f00 */
[----:B01----:R-:W-:-:S15]  /*04c0*/  MOV R5, R5 ;  /* 0x0000000500057202 */ /* 0x003fde0000000f00 */
[----:B01----:R1:W0:-:S15]  /*04d0*/  R2UR UR4, R10 ;  /* 0x000000000a0473c2 */ /* 0x00321e00000e0000 */
[----:B01----:R1:W0:-:S15]  /*04e0*/  R2UR UR5, R11 ;  /* 0x000000000b0573c2 */ /* 0x00321e00000e0000 */
[----:B01----:R1:W-:-:S15]  /*04f0*/  ST.E [R4.64], R0 ;  /* 0x0000000004007985 */ /* 0x0033de000c101904 */
[----:B01----:R-:W-:-:S15]  /*0500*/  IADD3 R1, R1, 0x8, RZ ;  /* 0x0000000801017810 */ /* 0x003fde0007ffe0ff */
[----:B01----:R-:W-:-:S15]  /*0510*/  RET.ABS.NODEC R20 0x0 ;  /* 0x0000000014007950 */ /* 0x003fde0003e00000 */
.L_x_284:
        /* <DEDUP_REMOVED lines=14> */
.L_x_548:


//--------------------- .text._ZN18cooperative_groups4__v110grid_groupC2EPNS0_7details14grid_workspaceE --------------------------
	.section	.text._ZN18cooperative_groups4__v110grid_groupC2EPNS0_7details14grid_workspaceE,"ax",@progbits
	.sectioninfo	@"SHI_REGISTERS=24"
	.align	128
        .global         _ZN18cooperative_groups4__v110grid_groupC2EPNS0_7details14grid_workspaceE
        .type           _ZN18cooperative_groups4__v110grid_groupC2EPNS0_7details14grid_workspaceE,@function
        .size           _ZN18cooperative_groups4__v110grid_groupC2EPNS0_7details14grid_workspaceE,(.L_x_571 - _ZN18cooperative_groups4__v110grid_groupC2EPNS0_7details14grid_workspaceE)
_ZN18cooperative_groups4__v110grid_groupC2EPNS0_7details14grid_workspaceE:
.text._ZN18cooperative_groups4__v110grid_groupC2EPNS0_7details14grid_workspaceE:
[----:B01----:R-:W-:-:S15]  /*0000*/  IADD3 R1, R1, -0x28, RZ ;  /* 0xffffffd801017810 */ /* 0x003fde0007ffe0ff */
[----:B01----:R1:W0:-:S15]  /*0010*/  S2R R0, SR_LMEMHIOFF ;  /* 0x0000000000007919 */ /* 0x00321e0000003700 */
[----:B01----:R-:W-:-:S15]  /*0020*/  ISETP.GE.U32.AND P0, PT, R1, R0, PT ;  /* 0x000000000100720c */ /* 0x003fde0003f06070 */
[----:B01----:R-:W-:-:S15]  /*0030*/  @P0 BRA `(.L_x_285) ;  /* 0x0000001000000947 */ /* 0x003fde0003800000 */
[----:B01----:R-:W-:-:S15]  /*0040*/  BPT.TRAP 0x1 ;  /* 0x000000040000795c */ /* 0x003fde0000300000 */
.L_x_285:
        /* <DEDUP_REMOVED lines=65> */
[----:B01----:R-:W-:-:S15]  /*0460*/  MOV R20, 32@lo((_ZN18cooperative_groups4__v110grid_groupC2EPNS0_7details14grid_workspaceE + .L_x_43@srel)) ;  /* 0x0000000000147802 */ /* 0x003fde0000000f00 */
[----:B01----:R-:W-:-:S15]  /*0470*/  MOV R21, 32@hi((_ZN18cooperative_groups4__v110grid_groupC2EPNS0_7details14grid_workspaceE + .L_x_43@srel)) ;  /* 0x0000000000157802 */ /* 0x003fde0000000f00 */
[----:B01----:R-:W-:-:S15]  /*0480*/  CALL.ABS.NOINC `(_ZN18cooperative_groups4__v117thread_group_baseILj3EEC2Ev) ;  /* 0x0000000000007943 */ /* 0x003fde0003c00000 */
.L_x_43:
        /* <DEDUP_REMOVED lines=31> */
.L_x_286:
        /* <DEDUP_REMOVED lines=16> */
.L_x_571:


//--------------------- .text._ZN18cooperative_groups4__v112thread_blockC2Ev --------------------------
	.section	.text._ZN18cooperative_groups4__v112thread_blockC2Ev,"ax",@progbits
	.sectioninfo	@"SHI_REGISTERS=24"
	.align	128
        .global         _ZN18cooperative_groups4__v112thread_blockC2Ev
        .type           _ZN18cooperative_groups4__v112thread_blockC2Ev,@function
        .size           _ZN18cooperative_groups4__v112thread_blockC2Ev,(.L_x_572 - _ZN18cooperative_groups4__v112thread_blockC2Ev)
_ZN18cooperative_groups4__v112thread_blockC2Ev:
.text._ZN18cooperative_groups4__v112thread_blockC2Ev:
[----:B01----:R-:W-:-:S15]  /*0000*/  IADD3 R1, R1, -0x10, RZ ;  /* 0xfffffff001017810 */ /* 0x003fde0007ffe0ff */
[----:B01----:R1:W0:-:S15]  /*0010*/  S2R R0, SR_LMEMHIOFF ;  /* 0x0000000000007919 */ /* 0x00321e0000003700 */
[----:B01----:R-:W-:-:S15]  /*0020*/  ISETP.GE.U32.AND P0, PT, R1, R0, PT ;  /* 0x000000000100720c */ /* 0x003fde0003f06070 */
[----:B01----:R-:W-:-:S15]  /*0030*/  @P0 BRA `(.L_x_287) ;  /* 0x0000001000000947 */ /* 0x003fde0003800000 */
[----:B01----:R-:W-:-:S15]  /*0040*/  BPT.TRAP 0x1 ;  /* 0x000000040000795c */ /* 0x003fde0000300000 */
.L_x_287:
        /* <DEDUP_REMOVED lines=44> */
[----:B01----:R-:W-:-:S15]  /*0310*/  MOV R20, 32@lo((_ZN18cooperative_groups4__v112thread_blockC2Ev + .L_x_44@srel)) ;  /* 0x0000000000147802 */ /* 0x003fde0000000f00 */
[----:B01----:R-:W-:-:S15]  /*0320*/  MOV R21, 32@hi((_ZN18cooperative_groups4__v112thread_blockC2Ev + .L_x_44@srel)) ;  /* 0x0000000000157802 */ /* 0x003fde0000000f00 */
[----:B01----:R-:W-:-:S15]  /*0330*/  CALL.ABS.NOINC `(_ZN18cooperative_groups4__v117thread_group_baseILj4EEC2Ev) ;  /* 0x0000000000007943 */ /* 0x003fde0003c00000 */
.L_x_44:
[----:B01----:R1:W0:-:S15]  /*0340*/  LDL R20, [R1+0x8] ;  /* 0x0000080001147983 */ /* 0x00321e0000100800 */
[----:B01----:R1:W0:-:S15]  /*0350*/  LDL R21, [R1+0xc] ;  /* 0x00000c0001157983 */ /* 0x00321e0000100800 */
[----:B01----:R-:W-:-:S15]  /*0360*/  IADD3 R1, R1, 0x10, RZ ;  /* 0x0000001001017810 */ /* 0x003fde0007ffe0ff */
[----:B01----:R-:W-:-:S15]  /*0370*/  RET.ABS.NODEC R20 0x0 ;  /* 0x0000000014007950 */ /* 0x003fde0003e00000 */
.L_x_288:
        /* <DEDUP_REMOVED lines=16> */
.L_x_572:


//--------------------- .text._ZN18cooperative_groups4__v117thread_group_baseILj1EEC2Ev --------------------------
	.section	.text._ZN18cooperative_groups4__v117thread_group_baseILj1EEC2Ev,"ax",@progbits
	.sectioninfo	@"SHI_REGISTERS=24"
	.align	128
        .global         _ZN18cooperative_groups4__v117thread_group_baseILj1EEC2Ev
        .type           _ZN18cooperative_groups4__v117thread_group_baseILj1EEC2Ev,@function
        .size           _ZN18cooperative_groups4__v117thread_group_baseILj1EEC2Ev,(.L_x_573 - _ZN18cooperative_groups4__v117thread_group_baseILj1EEC2Ev)
_ZN18cooperative_groups4__v117thread_group_baseILj1EEC2Ev:
.text._ZN18cooperative_groups4__v117thread_group_baseILj1EEC2Ev:
[----:B01----:R-:W-:-:S15]  /*0000*/  IADD3 R1, R1, -0x10, RZ ;  /* 0xfffffff001017810 */ /* 0x003fde0007ffe0ff */
[----:B01----:R1:W0:-:S15]  /*0010*/  S2R R0, SR_LMEMHIOFF ;  /* 0x0000000000007919 */ /* 0x00321e0000003700 */
[----:B01----:R-:W-:-:S15]  /*0020*/  ISETP.GE.U32.AND P0, PT, R1, R0, PT ;  /* 0x000000000100720c */ /* 0x003fde0003f06070 */
[----:B01----:R-:W-:-:S15]  /*0030*/  @P0 BRA `(.L_x_289) ;  /* 0x0000001000000947 */ /* 0x003fde0003800000 */
[----:B01----:R-:W-:-:S15]  /*0040*/  BPT.TRAP 0x1 ;  /* 0x000000040000795c */ /* 0x003fde0000300000 */
.L_x_289:
        /* <DEDUP_REMOVED lines=46> */
[----:B01----:R-:W-:-:S15]  /*0330*/  MOV R20, 32@lo((_ZN18cooperative_groups4__v117thread_group_baseILj1EEC2Ev + .L_x_45@srel)) ;  /* 0x0000000000147802 */ /* 0x003fde0000000f00 */
[----:B01----:R-:W-:-:S15]  /*0340*/  MOV R21, 32@hi((_ZN18cooperative_groups4__v117thread_group_baseILj1EEC2Ev + .L_x_45@srel)) ;  /* 0x0000000000157802 */ /* 0x003fde0000000f00 */
[----:B01----:R-:W-:-:S15]  /*0350*/  CALL.ABS.NOINC `(_ZN18cooperative_groups4__v112thread_groupC2Ej) ;  /* 0x0000000000007943 */ /* 0x003fde0003c00000 */
.L_x_45:
[----:B01----:R1:W0:-:S15]  /*0360*/  LDL R20, [R1+0x8] ;  /* 0x0000080001147983 */ /* 0x00321e0000100800 */
[----:B01----:R1:W0:-:S15]  /*0370*/  LDL R21, [R1+0xc] ;  /* 0x00000c0001157983 */ /* 0x00321e0000100800 */
[----:B01----:R-:W-:-:S15]  /*0380*/  IADD3 R1, R1, 0x10, RZ ;  /* 0x0000001001017810 */ /* 0x003fde0007ffe0ff */
[----:B01----:R-:W-:-:S15]  /*0390*/  RET.ABS.NODEC R20 0x0 ;  /* 0x0000000014007950 */ /* 0x003fde0003e00000 */
.L_x_290:
        /* <DEDUP_REMOVED lines=14> */
.L_x_573:


//--------------------- .text._ZN18cooperative_groups4__v131__single_warp_thread_block_tileILj32EvEC2Ejj --------------------------
	.section	.text._ZN18cooperative_groups4__v131__single_warp_thread_block_tileILj32EvEC2Ejj,"ax",@progbits
	.sectioninfo	@"SHI_REGISTERS=26"
	.align	128
        .global         _ZN18cooperative_groups4__v131__single_warp_thread_block_tileILj32EvEC2Ejj
        .type           _ZN18cooperative_groups4__v131__single_warp_thread_block_tileILj32EvEC2Ejj,@function
        .size           _ZN18cooperative_groups4__v131__single_warp_thread_block_tileILj32EvEC2Ejj,(.L_x_551 - _ZN18cooperative_groups4__v131__single_warp_thread_block_tileILj32EvEC2Ejj)
_ZN18cooperative_groups4__v131__single_warp_thread_block_tileILj32EvEC2Ejj:
.text._ZN18cooperative_groups4__v131__single_warp_thread_block_tileILj32EvEC2Ejj:
[----:B01----:R-:W-:-:S15]  /*0000*/  IADD3 R1, R1, -0x28, RZ ;  /* 0xffffffd801017810 */ /* 0x003fde0007ffe0ff */
[----:B01----:R1:W0:-:S15]  /*0010*/  S2R R0, SR_LMEMHIOFF ;  /* 0x0000000000007919 */ /* 0x00321e0000003700 */
[----:B01----:R-:W-:-:S15]  /*0020*/  ISETP.GE.U32.AND P0, PT, R1, R0, PT ;  /* 0x000000000100720c */ /* 0x003fde0003f06070 */
[----:B01----:R-:W-:-:S15]  /*0030*/  @P0 BRA `(.L_x_291) ;  /* 0x0000001000000947 */ /* 0x003fde0003800000 */
[----:B01----:R-:W-:-:S15]  /*0040*/  BPT.TRAP 0x1 ;  /* 0x000000040000795c */ /* 0x003fde0000300000 */
.L_x_291:
        /* <DEDUP_REMOVED lines=60> */
[----:B01----:R-:W-:-:S15]  /*0410*/  MOV R20, 32@lo((_ZN18cooperative_groups4__v131__single_warp_thread_block_tileILj32EvEC2Ejj + .L_x_46@srel)) ;  /* 0x0000000000147802 */ /* 0x003fde0000000f00 */
[----:B01----:R-:W-:-:S15]  /*0420*/  MOV R21, 32@hi((_ZN18cooperative_groups4__v131__single_warp_thread_block_tileILj32EvEC2Ejj + .L_x_46@srel)) ;  /* 0x0000000000157802 */ /* 0x003fde0000000f00 */
[----:B01----:R-:W-:-:S15]  /*0430*/  CALL.ABS.NOINC `(_ZN18cooperative_groups4__v117thread_group_baseILj1EEC2Ev) ;  /* 0x0000000000007943 */ /* 0x003fde0003c00000 */
.L_x_46:
[----:B01----:R-:W-:-:S15]  /*0440*/  MOV R0, 0xffffffff ;  /* 0xffffffff00007802 */ /* 0x003fde0000000f00 */
        /* <DEDUP_REMOVED lines=37> */
[----:B01----:R-:W-:-:S15]  /*06a0*/  LOP3.LUT R0, R0, 0x2000, RZ, 0xfc, !PT ;  /* 0x0000200000007812 */ /* 0x003fde00078efcff */
        /* <DEDUP_REMOVED lines=16> */
[----:B01----:R-:W-:-:S15]  /*07b0*/  LOP3.LUT R0, R18, 0xffff, RZ, 0xc0, !PT ;  /* 0x0000ffff12007812 */ /* 0x003fde00078ec0ff */
        /* <DEDUP_REMOVED lines=84> */
.L_x_292:
        /* <DEDUP_REMOVED lines=16> */
.L_x_551:


//--------------------- .text._ZN18cooperative_groups4__v117thread_block_tileILj32EvEC2INS0_12thread_blockEEERKNS1_ILj32ET_EE --------------------------
	.section	.text._ZN18cooperative_groups4__v117thread_block_tileILj32EvEC2INS0_12thread_blockEEERKNS1_ILj32ET_EE,"ax",@progbits
	.sectioninfo	@"SHI_REGISTERS=24"
	.align	128
        .global         _ZN18cooperative_groups4__v117thread_block_tileILj32EvEC2INS0_12thread_blockEEERKNS1_ILj32ET_EE
        .type           _ZN18cooperative_groups4__v117thread_block_tileILj32EvEC2INS0_12thread_blockEEERKNS1_ILj32ET_EE,@function
        .size           _ZN18cooperative_groups4__v117thread_block_tileILj32EvEC2INS0_12thread_blockEEERKNS1_ILj32ET_EE,(.L_x_574 - _ZN18cooperative_groups4__v117thread_block_tileILj32EvEC2INS0_12thread_blockEEERKNS1_ILj32ET_EE)
_ZN18cooperative_groups4__v117thread_block_tileILj32EvEC2INS0_12thread_blockEEERKNS1_ILj32ET_EE:
.text._ZN18cooperative_groups4__v117thread_block_tileILj32EvEC2INS0_12thread_blockEEERKNS1_ILj32ET_EE:
[----:B01----:R-:W-:-:S15]  /*0000*/  IADD3 R1, R1, -0x18, RZ ;  /* 0xffffffe801017810 */ /* 0x003fde0007ffe0ff */
[----:B01----:R1:W0:-:S15]  /*0010*/  S2R R0, SR_LMEMHIOFF ;  /* 0x0000000000007919 */ /* 0x00321e0000003700 */
[----:B01----:R-:W-:-:S15]  /*0020*/  ISETP.GE.U32.AND P0, PT, R1, R0, PT ;  /* 0x000000000100720c */ /* 0x003fde0003f06070 */
[----:B01----:R-:W-:-:S15]  /*0030*/  @P0 BRA `(.L_x_293) ;  /* 0x0000001000000947 */ /* 0x003fde0003800000 */
[----:B01----:R-:W-:-:S15]  /*0040*/  BPT.TRAP 0x1 ;  /* 0x000000040000795c */ /* 0x003fde0000300000 */
.L_x_293:
        /* <DEDUP_REMOVED lines=72> */
[----:B01----:R-:W-:-:S15]  /*04d0*/  MOV R20, 32@lo((_ZN18cooperative_groups4__v117thread_block_tileILj32EvEC2INS0_12thread_blockEEERKNS1_ILj32ET_EE + .L_x_47@srel)) ;  /* 0x0000000000147802 */ /* 0x003fde0000000f00 */
[----:B01----:R-:W-:-:S15]  /*04e0*/  MOV R21, 32@hi((_ZN18cooperative_groups4__v117thread_block_tileILj32EvEC2INS0_12thread_blockEEERKNS1_ILj32ET_EE + .L_x_47@srel)) ;  /* 0x0000000000157802 */ /* 0x003fde0000000f00 */
[----:B01----:R-:W-:-:S15]  /*04f0*/  CALL.ABS.NOINC `(_ZN18cooperative_groups4__v17details22thread_block_tile_implILj32EvLb0EEC2ILj32ENS0_12thread_blockELb0EEERKNS2_IXT_ET0_XT1_EEE) ;  /* 0x0000000000007943 */ /* 0x003fde0003c00000 */
.L_x_47:
[----:B01----:R1:W0:-:S15]  /*0500*/  LDL R20, [R1+0x10] ;  /* 0x0000100001147983 */ /* 0x00321e0000100800 */
[----:B01----:R1:W0:-:S15]  /*0510*/  LDL R21, [R1+0x14] ;  /* 0x0000140001157983 */ /* 0x00321e0000100800 */
[----:B01----:R-:W-:-:S15]  /*0520*/  IADD3 R1, R1, 0x18, RZ ;  /* 0x0000001801017810 */ /* 0x003fde0007ffe0ff */
[----:B01----:R-:W-:-:S15]  /*0530*/  RET.ABS.NODEC R20 0x0 ;  /* 0x0000000014007950 */ /* 0x003fde0003e00000 */
.L_x_294:
        /* <DEDUP_REMOVED lines=12> */
.L_x_574:


//--------------------- .text._ZN18cooperative_groups4__v131__single_warp_thread_block_tileILj32ENS0_12thread_blockEEC2Ev --------------------------
	.section	.text._ZN18cooperative_groups4__v131__single_warp_thread_block_tileILj32ENS0_12thread_blockEEC2Ev,"ax",@progbits
	.sectioninfo	@"SHI_REGISTERS=24"
	.align	128
        .global         _ZN18cooperative_groups4__v131__single_warp_thread_block_tileILj32ENS0_12thread_blockEEC2Ev
        .type           _ZN18cooperative_groups4__v131__single_warp_thread_block_tileILj32ENS0_12thread_blockEEC2Ev,@function
        .size           _ZN18cooperative_groups4__v131__single_warp_thread_block_tileILj32ENS0_12thread_blockEEC2Ev,(.L_x_575 - _ZN18cooperative_groups4__v131__single_warp_thread_block_tileILj32ENS0_12thread_blockEEC2Ev)
_ZN18cooperative_groups4__v131__single_warp_thread_block_tileILj32ENS0_12thread_blockEEC2Ev:
.text._ZN18cooperative_groups4__v131__single_warp_thread_block_tileILj32ENS0_12thread_blockEEC2Ev:
[----:B01----:R-:W-:-:S15]  /*0000*/  IADD3 R1, R1, -0x8, RZ ;  /* 0xfffffff801017810 */ /* 0x003fde0007ffe0ff */
[----:B01----:R1:W0:-:S15]  /*0010*/  S2R R0, SR_LMEMHIOFF ;  /* 0x0000000000007919 */ /* 0x00321e0000003700 */
[----:B01----:R-:W-:-:S15]  /*0020*/  ISETP.GE.U32.AND P0, PT, R1, R0, PT ;  /* 0x000000000100720c */ /* 0x003fde0003f06070 */
[----:B01----:R-:W-:-:S15]  /*0030*/  @P0 BRA `(.L_x_295) ;  /* 0x0000001000000947 */ /* 0x003fde0003800000 */
[----:B01----:R-:W-:-:S15]  /*0040*/  BPT.TRAP 0x1 ;  /* 0x000000040000795c */ /* 0x003fde0000300000 */
.L_x_295:
        /* <DEDUP_REMOVED lines=29> */
[----:B01----:R-:W-:-:S15]  /*0220*/  IADD3 R1, R1, 0x8, RZ ;  /* 0x0000000801017810 */ /* 0x003fde0007ffe0ff */
[----:B01----:R-:W-:-:S15]  /*0230*/  RET.ABS.NODEC R20 0x0 ;  /* 0x0000000014007950 */ /* 0x003fde0003e00000 */
.L_x_296:
        /* <DEDUP_REMOVED lines=12> */
.L_x_575:


//--------------------- .text._ZN18cooperative_groups4__v17details22thread_block_tile_implILj32ENS0_12thread_blockELb0EEC2ERKS3_ --------------------------
	.section	.text._ZN18cooperative_groups4__v17details22thread_block_tile_implILj32ENS0_12thread_blockELb0EEC2ERKS3_,"ax",@progbits
	.sectioninfo	@"SHI_REGISTERS=24"
	.align	128
        .global         _ZN18cooperative_groups4__v17details22thread_block_tile_implILj32ENS0_12thread_blockELb0EEC2ERKS3_
        .type           _ZN18cooperative_groups4__v17details22thread_block_tile_implILj32ENS0_12thread_blockELb0EEC2ERKS3_,@function
        .size           _ZN18cooperative_groups4__v17details22thread_block_tile_implILj32ENS0_12thread_blockELb0EEC2ERKS3_,(.L_x_553 - _ZN18cooperative_groups4__v17details22thread_block_tile_implILj32ENS0_12thread_blockELb0EEC2ERKS3_)
_ZN18cooperative_groups4__v17details22thread_block_tile_implILj32ENS0_12thread_blockELb0EEC2ERKS3_:
.text._ZN18cooperative_groups4__v17details22thread_block_tile_implILj32ENS0_12thread_blockELb0EEC2ERKS3_:
[----:B01----:R-:W-:-:S15]  /*0000*/  IADD3 R1, R1, -0x18, RZ ;  /* 0xffffffe801017810 */ /* 0x003fde0007ffe0ff */
[----:B01----:R1:W0:-:S15]  /*0010*/  S2R R0, SR_LMEMHIOFF ;  /* 0x0000000000007919 */ /* 0x00321e0000003700 */
[----:B01----:R-:W-:-:S15]  /*0020*/  ISETP.GE.U32.AND P0, PT, R1, R0, PT ;  /* 0x000000000100720c */ /* 0x003fde0003f06070 */
[----:B01----:R-:W-:-:S15]  /*0030*/  @P0 BRA `(.L_x_297) ;  /* 0x0000001000000947 */ /* 0x003fde0003800000 */
[----:B01----:R-:W-:-:S15]  /*0040*/  BPT.TRAP 0x1 ;  /* 0x000000040000795c */ /* 0x003fde0000300000 */
.L_x_297:
        /* <DEDUP_REMOVED lines=59> */
[----:B01----:R-:W-:-:S15]  /*0400*/  MOV R20, 32@lo((_ZN18cooperative_groups4__v17details22thread_block_tile_implILj32ENS0_12thread_blockELb0EEC2ERKS3_ + .L_x_48@srel)) ;  /* 0x0000000000147802 */ /* 0x003fde0000000f00 */
[----:B01----:R-:W-:-:S15]  /*0410*/  MOV R21, 32@hi((_ZN18cooperative_groups4__v17details22thread_block_tile_implILj32ENS0_12thread_blockELb0EEC2ERKS3_ + .L_x_48@srel)) ;  /* 0x0000000000157802 */ /* 0x003fde0000000f00 */
[----:B01----:R-:W-:-:S15]  /*0420*/  CALL.ABS.NOINC `(_ZN18cooperative_groups4__v131__single_warp_thread_block_tileILj32ENS0_12thread_blockEEC2Ev) ;  /* 0x0000000000007943 */ /* 0x003fde0003c00000 */
.L_x_48:
[----:B01----:R1:W0:-:S15]  /*0430*/  LDL R20, [R1+0x10] ;  /* 0x0000100001147983 */ /* 0x00321e0000100800 */
[----:B01----:R1:W0:-:S15]  /*0440*/  LDL R21, [R1+0x14] ;  /* 0x0000140001157983 */ /* 0x00321e0000100800 */
[----:B01----:R-:W-:-:S15]  /*0450*/  IADD3 R1, R1, 0x18, RZ ;  /* 0x0000001801017810 */ /* 0x003fde0007ffe0ff */
[----:B01----:R-:W-:-:S15]  /*0460*/  RET.ABS.NODEC R20 0x0 ;  /* 0x0000000014007950 */ /* 0x003fde0003e00000 */
.L_x_298:
        /* <DEDUP_REMOVED lines=9> */
.L_x_553:


//--------------------- .text._ZN18cooperative_groups4__v17details20tiled_partition_implILj32ENS0_12thread_blockEEC2ERKS3_ --------------------------
	.section	.text._ZN18cooperative_groups4__v17details20tiled_partition_implILj32ENS0_12thread_blockEEC2ERKS3_,"ax",@progbits
	.sectioninfo	@"SHI_REGISTERS=24"
	.align	128
        .global         _ZN18cooperative_groups4__v17details20tiled_partition_implILj32ENS0_12thread_blockEEC2ERKS3_
        .type           _ZN18cooperative_groups4__v17details20tiled_partition_implILj32ENS0_12thread_blockEEC2ERKS3_,@function
        .size           _ZN18cooperative_groups4__v17details20tiled_partition_implILj32ENS0_12thread_blockEEC2ERKS3_,(.L_x_576 - _ZN18cooperative_groups4__v17details20tiled_partition_implILj32ENS0_12thread_blockEEC2ERKS3_)
_ZN18cooperative_groups4__v17details20tiled_partition_implILj32ENS0_12thread_blockEEC2ERKS3_:
.text._ZN18cooperative_groups4__v17details20tiled_partition_implILj32ENS0_12thread_blockEEC2ERKS3_:
[----:B01----:R-:W-:-:S15]  /*0000*/  IADD3 R1, R1, -0x18, RZ ;  /* 0xffffffe801017810 */ /* 0x003fde0007ffe0ff */
[----:B01----:R1:W0:-:S15]  /*0010*/  S2R R0, SR_LMEMHIOFF ;  /* 0x0000000000007919 */ /* 0x00321e0000003700 */
[----:B01----:R-:W-:-:S15]  /*0020*/  ISETP.GE.U32.AND P0, PT, R1, R0, PT ;  /* 0x000000000100720c */ /* 0x003fde0003f06070 */
[----:B01----:R-:W-:-:S15]  /*0030*/  @P0 BRA `(.L_x_299) ;  /* 0x0000001000000947 */ /* 0x003fde0003800000 */
[----:B01----:R-:W-:-:S15]  /*0040*/  BPT.TRAP 0x1 ;  /* 0x000000040000795c */ /* 0x003fde0000300000 */
.L_x_299:
        /* <DEDUP_REMOVED lines=72> */
[----:B01----:R-:W-:-:S15]  /*04d0*/  MOV R20, 32@lo((_ZN18cooperative_groups4__v17details20tiled_partition_implILj32ENS0_12thread_blockEEC2ERKS3_ + .L_x_49@srel)) ;  /* 0x0000000000147802 */ /* 0x003fde0000000f00 */
[----:B01----:R-:W-:-:S15]  /*04e0*/  MOV R21, 32@hi((_ZN18cooperative_groups4__v17details20tiled_partition_implILj32ENS0_12thread_blockEEC2ERKS3_ + .L_x_49@srel)) ;  /* 0x0000000000157802 */ /* 0x003fde0000000f00 */
[----:B01----:R-:W-:-:S15]  /*04f0*/  CALL.ABS.NOINC `(_ZN18cooperative_groups4__v117thread_block_tileILj32ENS0_12thread_blockEEC2ERKS2_) ;  /* 0x0000000000007943 */ /* 0x003fde0003c00000 */
.L_x_49:
[----:B01----:R1:W0:-:S15]  /*0500*/  LDL R20, [R1+0x10] ;  /* 0x0000100001147983 */ /* 0x00321e0000100800 */
[----:B01----:R1:W0:-:S15]  /*0510*/  LDL R21, [R1+0x14] ;  /* 0x0000140001157983 */ /* 0x00321e0000100800 */
[----:B01----:R-:W-:-:S15]  /*0520*/  IADD3 R1, R1, 0x18, RZ ;  /* 0x0000001801017810 */ /* 0x003fde0007ffe0ff */
[----:B01----:R-:W-:-:S15]  /*0530*/  RET.ABS.NODEC R20 0x0 ;  /* 0x0000000014007950 */ /* 0x003fde0003e00000 */
.L_x_300:
        /* <DEDUP_REMOVED lines=12> */
.L_x_576:


//--------------------- .text._ZStorSt12_Ios_IostateS_ --------------------------
	.section	.text._ZStorSt12_Ios_IostateS_,"ax",@progbits
	.sectioninfo	@"SHI_REGISTERS=24"
	.align	128
        .global         _ZStorSt12_Ios_IostateS_
        .type           _ZStorSt12_Ios_IostateS_,@function
        .size           _ZStorSt12_Ios_IostateS_,(.L_x_522 - _ZStorSt12_Ios_IostateS_)
_ZStorSt12_Ios_IostateS_:
.text._ZStorSt12_Ios_IostateS_:
[----:B01----:R-:W-:-:S15]  /*0000*/  MOV R5, R5 ;  /* 0x0000000500057202 */ /* 0x003fde0000000f00 */
[----:B01----:R-:W-:-:S15]  /*0010*/  MOV R4, R4 ;  /* 0x0000000400047202 */ /* 0x003fde0000000f00 */
[----:B01----:R-:W-:-:S15]  /*0020*/  MOV R3, R4 ;  /* 0x0000000400037202 */ /* 0x003fde0000000f00 */
[----:B01----:R-:W-:-:S15]  /*0030*/  MOV R0, R5 ;  /* 0x0000000500007202 */ /* 0x003fde0000000f00 */
[----:B01----:R-:W-:-:S15]  /*0040*/  MOV R3, R3 ;  /* 0x0000000300037202 */ /* 0x003fde0000000f00 */
[----:B01----:R-:W-:-:S15]  /*0050*/  MOV R0, R0 ;  /* 0x0000000000007202 */ /* 0x003fde0000000f00 */
[----:B01----:R-:W-:-:S15]  /*0060*/  LOP3.LUT R4, R3, R0, RZ, 0xfc, !PT ;  /* 0x0000000003047212 */ /* 0x003fde00078efcff */
[----:B01----:R-:W-:-:S15]  /*0070*/  MOV R4, R4 ;  /* 0x0000000400047202 */ /* 0x003fde0000000f00 */
[----:B01----:R-:W-:-:S15]  /*0080*/  BRA `(.L_x_301) ;  /* 0x0000000000007947 */ /* 0x003fde0003800000 */
.L_x_301:
[----:B01----:R-:W-:-:S15]  /*0090*/  MOV R4, R4 ;  /* 0x0000000400047202 */ /* 0x003fde0000000f00 */
[----:B01----:R-:W-:-:S15]  /*00a0*/  RET.ABS.NODEC R20 0x0 ;  /* 0x0000000014007950 */ /* 0x003fde0003e00000 */
.L_x_302:
        /* <DEDUP_REMOVED lines=13> */
.L_x_522:


//--------------------- .text._ZSt11__addressofIcEPT_RS0_ --------------------------
	.section	.text._ZSt11__addressofIcEPT_RS0_,"ax",@progbits
	.sectioninfo	@"SHI_REGISTERS=24"
	.align	128
        .global         _ZSt11__addressofIcEPT_RS0_
        .type           _ZSt11__addressofIcEPT_RS0_,@function
        .size           _ZSt11__addressofIcEPT_RS0_,(.L_x_523 - _ZSt11__addressofIcEPT_RS0_)
_ZSt11__addressofIcEPT_RS0_:
.text._ZSt11__addressofIcEPT_RS0_:
        /* <DEDUP_REMOVED lines=13> */
.L_x_303:
[----:B01----:R-:W-:-:S15]  /*00d0*/  MOV R4, R4 ;  /* 0x0000000400047202 */ /* 0x003fde0000000f00 */
[----:B01----:R-:W-:-:S15]  /*00e0*/  MOV R5, R5 ;  /* 0x0000000500057202 */ /* 0x003fde0000000f00 */
[----:B01----:R-:W-:-:S15]  /*00f0*/  RET.ABS.NODEC R20 0x0 ;  /* 0x0000000014007950 */ /* 0x003fde0003e00000 */
.L_x_304:
        /* <DEDUP_REMOVED lines=16> */
.L_x_523:


//--------------------- .text._ZSt10__distanceIPKcENSt15iterator_traitsIT_E15difference_typeES3_S3_St26random_access_iterator_tag --------------------------
	.section	.text._ZSt10__distanceIPKcENSt15iterator_traitsIT_E15difference_typeES3_S3_St26random_access_iterator_tag,"ax",@progbits
	.sectioninfo	@"SHI_REGISTERS=24"
	.align	128
        .global         _ZSt10__distanceIPKcENSt15iterator_traitsIT_E15difference_typeES3_S3_St26random_access_iterator_tag
        .type           _ZSt10__distanceIPKcENSt15iterator_traitsIT_E15difference_typeES3_S3_St26random_access_iterator_tag,@function
        .size           _ZSt10__distanceIPKcENSt15iterator_traitsIT_E15difference_typeES3_S3_St26random_access_iterator_tag,(.L_x_524 - _ZSt10__distanceIPKcENSt15iterator_traitsIT_E15difference_typeES3_S3_St26random_access_iterator_tag)
_ZSt10__distanceIPKcENSt15iterator_traitsIT_E15difference_typeES3_S3_St26random_access_iterator_tag:
.text._ZSt10__distanceIPKcENSt15iterator_traitsIT_E15difference_typeES3_S3_St26random_access_iterator_tag:
[----:B01----:R-:W-:-:S15]  /*0000*/  IADD3 R1, R1, -0x8, RZ ;  /* 0xfffffff801017810 */ /* 0x003fde0007ffe0ff */
[----:B01----:R1:W0:-:S15]  /*0010*/  S2R R0, SR_LMEMHIOFF ;  /* 0x0000000000007919 */ /* 0x00321e0000003700 */
[----:B01----:R-:W-:-:S15]  /*0020*/  ISETP.GE.U32.AND P0, PT, R1, R0, PT ;  /* 0x000000000100720c */ /* 0x003fde0003f06070 */
[----:B01----:R-:W-:-:S15]  /*0030*/  @P0 BRA `(.L_x_305) ;  /* 0x0000001000000947 */ /* 0x003fde0003800000 */
[----:B01----:R-:W-:-:S15]  /*0040*/  BPT.TRAP 0x1 ;  /* 0x000000040000795c */ /* 0x003fde0000300000 */
.L_x_305:
        /* <DEDUP_REMOVED lines=44> */
[----:B01----:R-:W-:-:S15]  /*0310*/  IADD3 R4, P0, R4, -R0, RZ ;  /* 0x8000000004047210 */ /* 0x003fde0007f1e0ff */
[----:B01----:R-:W-:-:S15]  /*0320*/  IADD3.X R5, R5, ~R3, RZ, P0, !PT ;  /* 0x8000000305057210 */ /* 0x003fde00007fe4ff */
[----:B01----:R-:W-:-:S15]  /*0330*/  MOV R4, R4 ;  /* 0x0000000400047202 */ /* 0x003fde0000000f00 */
[----:B01----:R-:W-:-:S15]  /*0340*/  MOV R5, R5 ;  /* 0x0000000500057202 */ /* 0x003fde0000000f00 */
[----:B01----:R-:W-:-:S15]  /*0350*/  BRA `(.L_x_306) ;  /* 0x0000000000007947 */ /* 0x003fde0003800000 */
.L_x_306:
[----:B01----:R-:W-:-:S15]  /*0360*/  MOV R4, R4 ;  /* 0x0000000400047202 */ /* 0x003fde0000000f00 */
[----:B01----:R-:W-:-:S15]  /*0370*/  MOV R5, R5 ;  /* 0x0000000500057202 */ /* 0x003fde0000000f00 */
[----:B01----:R-:W-:-:S15]  /*0380*/  IADD3 R1, R1, 0x8, RZ ;  /* 0x0000000801017810 */ /* 0x003fde0007ffe0ff */
[----:B01----:R-:W-:-:S15]  /*0390*/  RET.ABS.NODEC R20 0x0 ;  /* 0x0000000014007950 */ /* 0x003fde0003e00000 */
.L_x_307:
        /* <DEDUP_REMOVED lines=14> */
.L_x_524:


//--------------------- .text._ZSt11__addressofIKcEPT_RS1_ --------------------------
	.section	.text._ZSt11__addressofIKcEPT_RS1_,"ax",@progbits
	.sectioninfo	@"SHI_REGISTERS=24"
	.align	128
        .global         _ZSt11__addressofIKcEPT_RS1_
        .type           _ZSt11__addressofIKcEPT_RS1_,@function
        .size           _ZSt11__addressofIKcEPT_RS1_,(.L_x_525 - _ZSt11__addressofIKcEPT_RS1_)
_ZSt11__addressofIKcEPT_RS1_:
.text._ZSt11__addressofIKcEPT_RS1_:
        /* <DEDUP_REMOVED lines=13> */
.L_x_308:
[----:B01----:R-:W-:-:S15]  /*00d0*/  MOV R4, R4 ;  /* 0x0000000400047202 */ /* 0x003fde0000000f00 */
[----:B01----:R-:W-:-:S15]  /*00e0*/  MOV R5, R5 ;  /* 0x0000000500057202 */ /* 0x003fde0000000f00 */
[----:B01----:R-:W-:-:S15]  /*00f0*/  RET.ABS.NODEC R20 0x0 ;  /* 0x0000000014007950 */ /* 0x003fde0003e00000 */
.L_x_309:
        /* <DEDUP_REMOVED lines=16> */
.L_x_525:


//--------------------- .text._ZSt4moveIRSt6vectorIaSaIaEEEONSt16remove_referenceIT_E4typeEOS5_ --------------------------
	.section	.text._ZSt4moveIRSt6vectorIaSaIaEEEONSt16remove_referenceIT_E4typeEOS5_,"ax",@progbits
	.sectioninfo	@"SHI_REGISTERS=24"
	.align	128
        .global         _ZSt4moveIRSt6vectorIaSaIaEEEONSt16remove_referenceIT_E4typeEOS5_
        .type           _ZSt4moveIRSt6vectorIaSaIaEEEONSt16remove_referenceIT_E4typeEOS5_,@function
        .size           _ZSt4moveIRSt6vectorIaSaIaEEEONSt16remove_referenceIT_E4typeEOS5_,(.L_x_526 - _ZSt4moveIRSt6vectorIaSaIaEEEONSt16remove_referenceIT_E4typeEOS5_)
_ZSt4moveIRSt6vectorIaSaIaEEEONSt16remove_referenceIT_E4typeEOS5_:
.text._ZSt4moveIRSt6vectorIaSaIaEEEONSt16remove_referenceIT_E4typeEOS5_:
[----:B01----:R-:W-:-:S15]  /*0000*/  IADD3 R1, R1, -0x8, RZ ;  /* 0xfffffff801017810 */ /* 0x003fde0007ffe0ff */
[----:B01----:R1:W0:-:S15]  /*0010*/  S2R R0, SR_LMEMHIOFF ;  /* 0x0000000000007919 */ /* 0x00321e0000003700 */
[----:B01----:R-:W-:-:S15]  /*0020*/  ISETP.GE.U32.AND P0, PT, R1, R0, PT ;  /* 0x000000000100720c */ /* 0x003fde0003f06070 */
[----:B01----:R-:W-:-:S15]  /*0030*/  @P0 BRA `(.L_x_310) ;  /* 0x0000001000000947 */ /* 0x003fde0003800000 */
[----:B01----:R-:W-:-:S15]  /*0040*/  BPT.TRAP 0x1 ;  /* 0x000000040000795c */ /* 0x003fde0000300000 */
.L_x_310:
        /* <DEDUP_REMOVED lines=47> */
.L_x_311:
[----:B01----:R-:W-:-:S15]  /*0340*/  MOV R4, R4 ;  /* 0x0000000400047202 */ /* 0x003fde0000000f00 */
[----:B01----:R-:W-:-:S15]  /*0350*/  MOV R5, R5 ;  /* 0x0000000500057202 */ /* 0x003fde0000000f00 */
[----:B01----:R-:W-:-:S15]  /*0360*/  IADD3 R1, R1, 0x8, RZ ;  /* 0x0000000801017810 */ /* 0x003fde0007ffe0ff */
[----:B01----:R-:W-:-:S15]  /*0370*/  RET.ABS.NODEC R20 0x0 ;  /* 0x0000000014007950 */ /* 0x003fde0003e00000 */
.L_x_312:
        /* <DEDUP_REMOVED lines=16> */
.L_x_526:


//--------------------- .text._ZSt4moveIRPaEONSt16remove_referenceIT_E4typeEOS3_ --------------------------
	.section	.text._ZSt4moveIRPaEONSt16remove_referenceIT_E4typeEOS3_,"ax",@progbits
	.sectioninfo	@"SHI_REGISTERS=24"
	.align	128
        .global         _ZSt4moveIRPaEONSt16remove_referenceIT_E4typeEOS3_
        .type           _ZSt4moveIRPaEONSt16remove_referenceIT_E4typeEOS3_,@function
        .size           _ZSt4moveIRPaEONSt16remove_referenceIT_E4typeEOS3_,(.L_x_527 - _ZSt4moveIRPaEONSt16remove_referenceIT_E4typeEOS3_)
_ZSt4moveIRPaEONSt16remove_referenceIT_E4typeEOS3_:
.text._ZSt4moveIRPaEONSt16remove_referenceIT_E4typeEOS3_:
[----:B01----:R-:W-:-:S15]  /*0000*/  IADD3 R1, R1, -0x8, RZ ;  /* 0xfffffff801017810 */ /* 0x003fde0007ffe0ff */
[----:B01----:R1:W0:-:S15]  /*0010*/  S2R R0, SR_LMEMHIOFF ;  /* 0x0000000000007919 */ /* 0x00321e0000003700 */
[----:B01----:R-:W-:-:S15]  /*0020*/  ISETP.GE.U32.AND P0, PT, R1, R0, PT ;  /* 0x000000000100720c */ /* 0x003fde0003f06070 */
[----:B01----:R-:W-:-:S15]  /*0030*/  @P0 BRA `(.L_x_313) ;  /* 0x0000001000000947 */ /* 0x003fde0003800000 */
[----:B01----:R-:W-:-:S15]  /*0040*/  BPT.TRAP 0x1 ;  /* 0x000000040000795c */ /* 0x003fde0000300000 */
.L_x_313:
        /* <DEDUP_REMOVED lines=47> */
.L_x_314:
[----:B01----:R-:W-:-:S15]  /*0340*/  MOV R4, R4 ;  /* 0x0000000400047202 */ /* 0x003fde0000000f00 */
[----:B01----:R-:W-:-:S15]  /*0350*/  MOV R5, R5 ;  /* 0x0000000500057202 */ /* 0x003fde0000000f00 */
[----:B01----:R-:W-:-:S15]  /*0360*/  IADD3 R1, R1, 0x8, RZ ;  /* 0x0000000801017810 */ /* 0x003fde0007ffe0ff */
[----:B01----:R-:W-:-:S15]  /*0370*/  RET.ABS.NODEC R20 0x0 ;  /* 0x0000000014007950 */ /* 0x003fde0003e00000 */
.L_x_315:
        /* <DEDUP_REMOVED lines=16> */
.L_x_527:


//--------------------- .text._ZSt4moveIRSaIaEEONSt16remove_referenceIT_E4typeEOS3_ --------------------------
	.section	.text._ZSt4moveIRSaIaEEONSt16remove_referenceIT_E4typeEOS3_,"ax",@progbits
	.sectioninfo	@"SHI_REGISTERS=24"
	.align	128
        .global         _ZSt4moveIRSaIaEEONSt16remove_referenceIT_E4typeEOS3_
        .type           _ZSt4moveIRSaIaEEONSt16remove_referenceIT_E4typeEOS3_,@function
        .size           _ZSt4moveIRSaIaEEONSt16remove_referenceIT_E4typeEOS3_,(.L_x_528 - _ZSt4moveIRSaIaEEONSt16remove_referenceIT_E4typeEOS3_)
_ZSt4moveIRSaIaEEONSt16remove_referenceIT_E4typeEOS3_:
.text._ZSt4moveIRSaIaEEONSt16remove_referenceIT_E4typeEOS3_:
[----:B01----:R-:W-:-:S15]  /*0000*/  IADD3 R1, R1, -0x8, RZ ;  /* 0xfffffff801017810 */ /* 0x003fde0007ffe0ff */
[----:B01----:R1:W0:-:S15]  /*0010*/  S2R R0, SR_LMEMHIOFF ;  /* 0x0000000000007919 */ /* 0x00321e0000003700 */
[----:B01----:R-:W-:-:S15]  /*0020*/  ISETP.GE.U32.AND P0, PT, R1, R0, PT ;  /* 0x000000000100720c */ /* 0x003fde0003f06070 */
[----:B01----:R-:W-:-:S15]  /*0030*/  @P0 BRA `(.L_x_316) ;  /* 0x0000001000000947 */ /* 0x003fde0003800000 */
[----:B01----:R-:W-:-:S15]  /*0040*/  BPT.TRAP 0x1 ;  /* 0x000000040000795c */ /* 0x003fde0000300000 */
.L_x_316:
        /* <DEDUP_REMOVED lines=47> */
.L_x_317:
[----:B01----:R-:W-:-:S15]  /*0340*/  MOV R4, R4 ;  /* 0x0000000400047202 */ /* 0x003fde0000000f00 */
[----:B01----:R-:W-:-:S15]  /*0350*/  MOV R5, R5 ;  /* 0x0000000500057202 */ /* 0x003fde0000000f00 */
[----:B01----:R-:W-:-:S15]  /*0360*/  IADD3 R1, R1, 0x8, RZ ;  /* 0x0000000801017810 */ /* 0x003fde0007ffe0ff */
[----:B01----:R-:W-:-:S15]  /*0370*/  RET.ABS.NODEC R20 0x0 ;  /* 0x0000000014007950 */ /* 0x003fde0003e00000 */
.L_x_318:
        /* <DEDUP_REMOVED lines=16> */
.L_x_528:


//--------------------- .text._ZSt7forwardIRSt24uniform_int_distributionIiEEOT_RNSt16remove_referenceIS3_E4typeE --------------------------
	.section	.text._ZSt7forwardIRSt24uniform_int_distributionIiEEOT_RNSt16remove_referenceIS3_E4typeE,"ax",@progbits
	.sectioninfo	@"SHI_REGISTERS=24"
	.align	128
        .global         _ZSt7forwardIRSt24uniform_int_distributionIiEEOT_RNSt16remove_referenceIS3_E4typeE
        .type           _ZSt7forwardIRSt24uniform_int_distributionIiEEOT_RNSt16remove_referenceIS3_E4typeE,@function
        .size           _ZSt7forwardIRSt24uniform_int_distributionIiEEOT_RNSt16remove_referenceIS3_E4typeE,(.L_x_529 - _ZSt7forwardIRSt24uniform_int_distributionIiEEOT_RNSt16remove_referenceIS3_E4typeE)
_ZSt7forwardIRSt24uniform_int_distributionIiEEOT_RNSt16remove_referenceIS3_E4typeE:
.text._ZSt7forwardIRSt24uniform_int_distributionIiEEOT_RNSt16remove_referenceIS3_E4typeE:
[----:B01----:R-:W-:-:S15]  /*0000*/  IADD3 R1, R1, -0x8, RZ ;  /* 0xfffffff801017810 */ /* 0x003fde0007ffe0ff */
[----:B01----:R1:W0:-:S15]  /*0010*/  S2R R0, SR_LMEMHIOFF ;  /* 0x0000000000007919 */ /* 0x00321e0000003700 */
[----:B01----:R-:W-:-:S15]  /*0020*/  ISETP.GE.U32.AND P0, PT, R1, R0, PT ;  /* 0x000000000100720c */ /* 0x003fde0003f06070 */
[----:B01----:R-:W-:-:S15]  /*0030*/  @P0 BRA `(.L_x_319) ;  /* 0x0000001000000947 */ /* 0x003fde0003800000 */
[----:B01----:R-:W-:-:S15]  /*0040*/  BPT.TRAP 0x1 ;  /* 0x000000040000795c */ /* 0x003fde0000300000 */
.L_x_319:
        /* <DEDUP_REMOVED lines=47> */
.L_x_320:
[----:B01----:R-:W-:-:S15]  /*0340*/  MOV R4, R4 ;  /* 0x0000000400047202 */ /* 0x003fde0000000f00 */
[----:B01----:R-:W-:-:S15]  /*0350*/  MOV R5, R5 ;  /* 0x0000000500057202 */ /* 0x003fde0000000f00 */
[----:B01----:R-:W-:-:S15]  /*0360*/  IADD3 R1, R1, 0x8, RZ ;  /* 0x0000000801017810 */ /* 0x003fde0007ffe0ff */
[----:B01----:R-:W-:-:S15]  /*0370*/  RET.ABS.NODEC R20 0x0 ;  /* 0x0000000014007950 */ /* 0x003fde0003e00000 */
.L_x_321:
        /* <DEDUP_REMOVED lines=16> */
.L_x_529:


//--------------------- .text._ZSt3getILm0EJSt23mersenne_twister_engineImLm32ELm624ELm397ELm31ELm2567483615ELm11ELm4294967295ELm7ELm2636928640ELm15ELm4022730752ELm18ELm1812433253EEEERNSt13tuple_elementIXT_ESt5tupleIJDpT0_EEE4typeERS6_ --------------------------
	.section	.text._ZSt3getILm0EJSt23mersenne_twister_engineImLm32ELm624ELm397ELm31ELm2567483615ELm11ELm4294967295ELm7ELm2636928640ELm15ELm4022730752ELm18ELm1812433253EEEERNSt13tuple_elementIXT_ESt5tupleIJDpT0_EEE4typeERS6_,"ax",@progbits
	.sectioninfo	@"SHI_REGISTERS=24"
	.align	128
        .global         _ZSt3getILm0EJSt23mersenne_twister_engineImLm32ELm624ELm397ELm31ELm2567483615ELm11ELm4294967295ELm7ELm2636928640ELm15ELm4022730752ELm18ELm1812433253EEEERNSt13tuple_elementIXT_ESt5tupleIJDpT0_EEE4typeERS6_
        .type           _ZSt3getILm0EJSt23mersenne_twister_engineImLm32ELm624ELm397ELm31ELm2567483615ELm11ELm4294967295ELm7ELm2636928640ELm15ELm4022730752ELm18ELm1812433253EEEERNSt13tuple_elementIXT_ESt5tupleIJDpT0_EEE4typeERS6_,@function
        .size           _ZSt3getILm0EJSt23mersenne_twister_engineImLm32ELm624ELm397ELm31ELm2567483615ELm11ELm4294967295ELm7ELm2636928640ELm15ELm4022730752ELm18ELm1812433253EEEERNSt13tuple_elementIXT_ESt5tupleIJDpT0_EEE4typeERS6_,(.L_x_530 - _ZSt3getILm0EJSt23mersenne_twister_engineImLm32ELm624ELm397ELm31ELm2567483615ELm11ELm4294967295ELm7ELm2636928640ELm15ELm4022730752ELm18ELm1812433253EEEERNSt13tuple_elementIXT_ESt5tupleIJDpT0_EEE4typeERS6_)
_ZSt3getILm0EJSt23mersenne_twister_engineImLm32ELm624ELm397ELm31ELm2567483615ELm11ELm4294967295ELm7ELm2636928640ELm15ELm4022730752ELm18ELm1812433253EEEERNSt13tuple_elementIXT_ESt5tupleIJDpT0_EEE4typeERS6_:
.text._ZSt3getILm0EJSt23mersenne_twister_engineImLm32ELm624ELm397ELm31ELm2567483615ELm11ELm4294967295ELm7ELm2636928640ELm15ELm4022730752ELm18ELm1812433253EEEERNSt13tuple_elementIXT_ESt5tupleIJDpT0_EEE4typeERS6_:
[----:B01----:R-:W-:-:S15]  /*0000*/  IADD3 R1, R1, -0x10, RZ ;  /* 0xfffffff001017810 */ /* 0x003fde0007ffe0ff */
[----:B01----:R1:W0:-:S15]  /*0010*/  S2R R0, SR_LMEMHIOFF ;  /* 0x0000000000007919 */ /* 0x00321e0000003700 */
[----:B01----:R-:W-:-:S15]  /*0020*/  ISETP.GE.U32.AND P0, PT, R1, R0, PT ;  /* 0x000000000100720c */ /* 0x003fde0003f06070 */
[----:B01----:R-:W-:-:S15]  /*0030*/  @P0 BRA `(.L_x_322) ;  /* 0x0000001000000947 */ /* 0x003fde0003800000 */
[----:B01----:R-:W-:-:S15]  /*0040*/  BPT.TRAP 0x1 ;  /* 0x000000040000795c */ /* 0x003fde0000300000 */
.L_x_322:
        /* <DEDUP_REMOVED lines=14> */
[----:B01----:R-:W-:-:S15]  /*0130*/  MOV R20, 32@lo((_ZSt3getILm0EJSt23mersenne_twister_engineImLm32ELm624ELm397ELm31ELm2567483615ELm11ELm4294967295ELm7ELm2636928640ELm15ELm4022730752ELm18ELm1812433253EEEERNSt13tuple_elementIXT_ESt5tupleIJDpT0_EEE4typeERS6_ + .L_x_50@srel)) ;  /* 0x0000000000147802 */ /* 0x003fde0000000f00 */
[----:B01----:R-:W-:-:S15]  /*0140*/  MOV R21, 32@hi((_ZSt3getILm0EJSt23mersenne_twister_engineImLm32ELm624ELm397ELm31ELm2567483615ELm11ELm4294967295ELm7ELm2636928640ELm15ELm4022730752ELm18ELm1812433253EEEERNSt13tuple_elementIXT_ESt5tupleIJDpT0_EEE4typeERS6_ + .L_x_50@srel)) ;  /* 0x0000000000157802 */ /* 0x003fde0000000f00 */
[----:B01----:R-:W-:-:S15]  /*0150*/  CALL.ABS.NOINC `(_ZSt12__get_helperILm0ESt23mersenne_twister_engineImLm32ELm624ELm397ELm31ELm2567483615ELm11ELm4294967295ELm7ELm2636928640ELm15ELm4022730752ELm18ELm1812433253EEJEERT0_RSt11_Tuple_implIXT_EJS2_DpT1_EE) ;  /* 0x0000000000007943 */ /* 0x003fde0003c00000 */
.L_x_50:
[----:B01----:R-:W-:-:S15]  /*0160*/  MOV R4, R4 ;  /* 0x0000000400047202 */ /* 0x003fde0000000f00 */
[----:B01----:R-:W-:-:S15]  /*0170*/  MOV R5, R5 ;  /* 0x0000000500057202 */ /* 0x003fde0000000f00 */
[----:B01----:R-:W-:-:S15]  /*0180*/  MOV R4, R4 ;  /* 0x0000000400047202 */ /* 0x003fde0000000f00 */
[----:B01----:R-:W-:-:S15]  /*0190*/  MOV R5, R5 ;  /* 0x0000000500057202 */ /* 0x003fde0000000f00 */
[----:B01----:R-:W-:-:S15]  /*01a0*/  BRA `(.L_x_323) ;  /* 0x0000000000007947 */ /* 0x003fde0003800000 */
.L_x_323:
        /* <DEDUP_REMOVED lines=8> */
.L_x_324:
        /* <DEDUP_REMOVED lines=13> */
.L_x_530:


//--------------------- .text._ZSt8__invokeIRSt24uniform_int_distributionIiEJRSt23mersenne_twister_engineImLm32ELm624ELm397ELm31ELm2567483615ELm11ELm4294967295ELm7ELm2636928640ELm15ELm4022730752ELm18ELm1812433253EEEENSt15__invoke_resultIT_JDpT0_EE4typeEOS7_DpOS8_ --------------------------
	.section	.text._ZSt8__invokeIRSt24uniform_int_distributionIiEJRSt23mersenne_twister_engineImLm32ELm624ELm397ELm31ELm2567483615ELm11ELm4294967295ELm7ELm2636928640ELm15ELm4022730752ELm18ELm1812433253EEEENSt15__invoke_resultIT_JDpT0_EE4typeEOS7_DpOS8_,"ax",@progbits
	.sectioninfo	@"SHI_REGISTERS=25"
	.align	128
        .global         _ZSt8__invokeIRSt24uniform_int_distributionIiEJRSt23mersenne_twister_engineImLm32ELm624ELm397ELm31ELm2567483615ELm11ELm4294967295ELm7ELm2636928640ELm15ELm4022730752ELm18ELm1812433253EEEENSt15__invoke_resultIT_JDpT0_EE4typeEOS7_DpOS8_
        .type           _ZSt8__invokeIRSt24uniform_int_distributionIiEJRSt23mersenne_twister_engineImLm32ELm624ELm397ELm31ELm2567483615ELm11ELm4294967295ELm7ELm2636928640ELm15ELm4022730752ELm18ELm1812433253EEEENSt15__invoke_resultIT_JDpT0_EE4typeEOS7_DpOS8_,@function
        .size           _ZSt8__invokeIRSt24uniform_int_distributionIiEJRSt23mersenne_twister_engineImLm32ELm624ELm397ELm31ELm2567483615ELm11ELm4294967295ELm7ELm2636928640ELm15ELm4022730752ELm18ELm1812433253EEEENSt15__invoke_resultIT_JDpT0_EE4typeEOS7_DpOS8_,(.L_x_532 - _ZSt8__invokeIRSt24uniform_int_distributionIiEJRSt23mersenne_twister_engineImLm32ELm624ELm397ELm31ELm2567483615ELm11ELm4294967295ELm7ELm2636928640ELm15ELm4022730752ELm18ELm1812433253EEEENSt15__invoke_resultIT_JDpT0_EE4typeEOS7_DpOS8_)
_ZSt8__invokeIRSt24uniform_int_distributionIiEJRSt23mersenne_twister_engineImLm32ELm624ELm397ELm31ELm2567483615ELm11ELm4294967295ELm7ELm2636928640ELm15ELm4022730752ELm18ELm1812433253EEEENSt15__invoke_resultIT_JDpT0_EE4typeEOS7_DpOS8_:
.text._ZSt8__invokeIRSt24uniform_int_distributionIiEJRSt23mersenne_twister_engineImLm32ELm624ELm397ELm31ELm2567483615ELm11ELm4294967295ELm7ELm2636928640ELm15ELm4022730752ELm18ELm1812433253EEEENSt15__invoke_resultIT_JDpT0_EE4typeEOS7_DpOS8_:
[----:B01----:R-:W-:-:S15]  /*0000*/  IADD3 R1, R1, -0x20, RZ ;  /* 0xffffffe001017810 */ /* 0x003fde0007ffe0ff */
[----:B01----:R1:W0:-:S15]  /*0010*/  S2R R0, SR_LMEMHIOFF ;  /* 0x0000000000007919 */ /* 0x00321e0000003700 */
[----:B01----:R-:W-:-:S15]  /*0020*/  ISETP.GE.U32.AND P0, PT, R1, R0, PT ;  /* 0x000000000100720c */ /* 0x003fde0003f06070 */
[----:B01----:R-:W-:-:S15]  /*0030*/  @P0 BRA `(.L_x_325) ;  /* 0x0000001000000947 */ /* 0x003fde0003800000 */
[----:B01----:R-:W-:-:S15]  /*0040*/  BPT.TRAP 0x1 ;  /* 0x000000040000795c */ /* 0x003fde0000300000 */
.L_x_325:
        /* <DEDUP_REMOVED lines=26> */
[----:B01----:R-:W-:-:S15]  /*01f0*/  MOV R20, 32@lo((_ZSt8__invokeIRSt24uniform_int_distributionIiEJRSt23mersenne_twister_engineImLm32ELm624ELm397ELm31ELm2567483615ELm11ELm4294967295ELm7ELm2636928640ELm15ELm4022730752ELm18ELm1812433253EEEENSt15__invoke_resultIT_JDpT0_EE4typeEOS7_DpOS8_ + .L_x_51@srel)) ;  /* 0x0000000000147802 */ /* 0x003fde0000000f00 */
[----:B01----:R-:W-:-:S15]  /*0200*/  MOV R21, 32@hi((_ZSt8__invokeIRSt24uniform_int_distributionIiEJRSt23mersenne_twister_engineImLm32ELm624ELm397ELm31ELm2567483615ELm11ELm4294967295ELm7ELm2636928640ELm15ELm4022730752ELm18ELm1812433253EEEENSt15__invoke_resultIT_JDpT0_EE4typeEOS7_DpOS8_ + .L_x_51@srel)) ;  /* 0x0000000000157802 */ /* 0x003fde0000000f00 */
[----:B01----:R-:W-:-:S15]  /*0210*/  CALL.ABS.NOINC `(_ZSt7forwardIRSt24uniform_int_distributionIiEEOT_RNSt16remove_referenceIS3_E4typeE) ;  /* 0x0000000000007943 */ /* 0x003fde0003c00000 */
.L_x_51:
        /* <DEDUP_REMOVED lines=10> */
[----:B01----:R-:W-:-:S15]  /*02c0*/  CALL.ABS.NOINC `(_ZSt7forwardIRSt23mersenne_twister_engineImLm32ELm624ELm397ELm31ELm2567483615ELm11ELm4294967295ELm7ELm2636928640ELm15ELm4022730752ELm18ELm1812433253EEEOT_RNSt16remove_referenceIS3_E4typeE) ;  /* 0x0000000000007943 */ /* 0x003fde0003c00000 */
.L_x_52:
[----:B01----:R-:W-:-:S15]  /*02d0*/  MOV R8, R4 ;  /* 0x0000000400087202 */ /* 0x003fde0000000f00 */
[----:B01----:R-:W-:-:S15]  /*02e0*/  MOV R5, R5 ;  /* 0x0000000500057202 */ /* 0x003fde0000000f00 */
[----:B01----:R-:W-:-:S15]  /*02f0*/  PRMT R4, RZ, 0x7610, R4 ;  /* 0x00007610ff047816 */ /* 0x003fde0000000004 */
[----:B01----:R-:W-:-:S15]  /*0300*/  PRMT R4, R4, 0x7610, R4 ;  /* 0x0000761004047816 */ /* 0x003fde0000000004 */
[----:B01----:R-:W-:-:S15]  /*0310*/  MOV R4, R4 ;  /* 0x0000000400047202 */ /* 0x003fde0000000f00 */
[----:B01----:R-:W-:-:S15]  /*0320*/  MOV R6, R22 ;  /* 0x0000001600067202 */ /* 0x003fde0000000f00 */
[----:B01----:R-:W-:-:S15]  /*0330*/  MOV R7, R19 ;  /* 0x0000001300077202 */ /* 0x003fde0000000f00 */
[----:B01----:R-:W-:-:S15]  /*0340*/  MOV R8, R8 ;  /* 0x0000000800087202 */ /* 0x003fde0000000f00 */
[----:B01----:R-:W-:-:S15]  /*0350*/  MOV R9, R5 ;  /* 0x0000000500097202 */ /* 0x003fde0000000f00 */
[----:B01----:R-:W-:-:S15]  /*0360*/  MOV R20, 32@lo((_ZSt8__invokeIRSt24uniform_int_distributionIiEJRSt23mersenne_twister_engineImLm32ELm624ELm397ELm31ELm2567483615ELm11ELm4294967295ELm7ELm2636928640ELm15ELm4022730752ELm18ELm1812433253EEEENSt15__invoke_resultIT_JDpT0_EE4typeEOS7_DpOS8_ + .L_x_53@srel)) ;  /* 0x0000000000147802 */ /* 0x003fde0000000f00 */
[----:B01----:R-:W-:-:S15]  /*0370*/  MOV R21, 32@hi((_ZSt8__invokeIRSt24uniform_int_distributionIiEJRSt23mersenne_twister_engineImLm32ELm624ELm397ELm31ELm2567483615ELm11ELm4294967295ELm7ELm2636928640ELm15ELm4022730752ELm18ELm1812433253EEEENSt15__invoke_resultIT_JDpT0_EE4typeEOS7_DpOS8_ + .L_x_53@srel)) ;  /* 0x0000000000157802 */ /* 0x003fde0000000f00 */
[----:B01----:R-:W-:-:S15]  /*0380*/  CALL.ABS.NOINC `(_ZSt13__invoke_implIiRSt24uniform_int_distributionIiEJRSt23mersenne_twister_engineImLm32ELm624ELm397ELm31ELm2567483615ELm11ELm4294967295ELm7ELm2636928640ELm15ELm4022730752ELm18ELm1812433253EEEET_St14__invoke_otherOT0_DpOT1_) ;  /* 0x0000000000007943 */ /* 0x003fde0003c00000 */
.L_x_53:
[----:B01----:R-:W-:-:S15]  /*0390*/  MOV R4, R4 ;  /* 0x0000000400047202 */ /* 0x003fde0000000f00 */
[----:B01----:R-:W-:-:S15]  /*03a0*/  MOV R4, R4 ;  /* 0x0000000400047202 */ /* 0x003fde0000000f00 */
[----:B01----:R-:W-:-:S15]  /*03b0*/  BRA `(.L_x_326) ;  /* 0x0000000000007947 */ /* 0x003fde0003800000 */
.L_x_326:
[----:B01----:R-:W-:-:S15]  /*03c0*/  MOV R4, R4 ;  /* 0x0000000400047202 */ /* 0x003fde0000000f00 */
        /* <DEDUP_REMOVED lines=10> */
.L_x_327:
        /* <DEDUP_REMOVED lines=9> */
.L_x_532:


//--------------------- .text._ZSt4moveIRSt6vectorIiSaIiEEEONSt16remove_referenceIT_E4typeEOS5_ --------------------------
	.section	.text._ZSt4moveIRSt6vectorIiSaIiEEEONSt16remove_referenceIT_E4typeEOS5_,"ax",@progbits
	.sectioninfo	@"SHI_REGISTERS=24"
	.align	128
        .global         _ZSt4moveIRSt6vectorIiSaIiEEEONSt16remove_referenceIT_E4typeEOS5_
        .type           _ZSt4moveIRSt6vectorIiSaIiEEEONSt16remove_referenceIT_E4typeEOS5_,@function
        .size           _ZSt4moveIRSt6vectorIiSaIiEEEONSt16remove_referenceIT_E4typeEOS5_,(.L_x_534 - _ZSt4moveIRSt6vectorIiSaIiEEEONSt16remove_referenceIT_E4typeEOS5_)
_ZSt4moveIRSt6vectorIiSaIiEEEONSt16remove_referenceIT_E4typeEOS5_:
.text._ZSt4moveIRSt6vectorIiSaIiEEEONSt16remove_referenceIT_E4typeEOS5_:
[----:B01----:R-:W-:-:S15]  /*0000*/  IADD3 R1, R1, -0x8, RZ ;  /* 0xfffffff801017810 */ /* 0x003fde0007ffe0ff */
[----:B01----:R1:W0:-:S15]  /*0010*/  S2R R0, SR_LMEMHIOFF ;  /* 0x0000000000007919 */ /* 0x00321e0000003700 */
[----:B01----:R-:W-:-:S15]  /*0020*/  ISETP.GE.U32.AND P0, PT, R1, R0, PT ;  /* 0x000000000100720c */ /* 0x003fde0003f06070 */
[----:B01----:R-:W-:-:S15]  /*0030*/  @P0 BRA `(.L_x_328) ;  /* 0x0000001000000947 */ /* 0x003fde0003800000 */
[----:B01----:R-:W-:-:S15]  /*0040*/  BPT.TRAP 0x1 ;  /* 0x000000040000795c */ /* 0x003fde0000300000 */
.L_x_328:
        /* <DEDUP_REMOVED lines=47> */
.L_x_329:
[----:B01----:R-:W-:-:S15]  /*0340*/  MOV R4, R4 ;  /* 0x0000000400047202 */ /* 0x003fde0000000f00 */
[----:B01----:R-:W-:-:S15]  /*0350*/  MOV R5, R5 ;  /* 0x0000000500057202 */ /* 0x003fde0000000f00 */
[----:B01----:R-:W-:-:S15]  /*0360*/  IADD3 R1, R1, 0x8, RZ ;  /* 0x0000000801017810 */ /* 0x003fde0007ffe0ff */
[----:B01----:R-:W-:-:S15]  /*0370*/  RET.ABS.NODEC R20 0x0 ;  /* 0x0000000014007950 */ /* 0x003fde0003e00000 */
.L_x_330:
        /* <DEDUP_REMOVED lines=16> */
.L_x_534:


//--------------------- .text._ZSt4moveIRPiEONSt16remove_referenceIT_E4typeEOS3_ --------------------------
	.section	.text._ZSt4moveIRPiEONSt16remove_referenceIT_E4typeEOS3_,"ax",@progbits
	.sectioninfo	@"SHI_REGISTERS=24"
	.align	128
        .global         _ZSt4moveIRPiEONSt16remove_referenceIT_E4typeEOS3_
        .type           _ZSt4moveIRPiEONSt16remove_referenceIT_E4typeEOS3_,@function
        .size           _ZSt4moveIRPiEONSt16remove_referenceIT_E4typeEOS3_,(.L_x_535 - _ZSt4moveIRPiEONSt16remove_referenceIT_E4typeEOS3_)
_ZSt4moveIRPiEONSt16remove_referenceIT_E4typeEOS3_:
.text._ZSt4moveIRPiEONSt16remove_referenceIT_E4typeEOS3_:
[----:B01----:R-:W-:-:S15]  /*0000*/  IADD3 R1, R1, -0x8, RZ ;  /* 0xfffffff801017810 */ /* 0x003fde0007ffe0ff */
[----:B01----:R1:W0:-:S15]  /*0010*/  S2R R0, SR_LMEMHIOFF ;  /* 0x0000000000007919 */ /* 0x00321e0000003700 */
[----:B01----:R-:W-:-:S15]  /*0020*/  ISETP.GE.U32.AND P0, PT, R1, R0, PT ;  /* 0x000000000100720c */ /* 0x003fde0003f06070 */
[----:B01----:R-:W-:-:S15]  /*0030*/  @P0 BRA `(.L_x_331) ;  /* 0x0000001000000947 */ /* 0x003fde0003800000 */
[----:B01----:R-:W-:-:S15]  /*0040*/  BPT.TRAP 0x1 ;  /* 0x000000040000795c */ /* 0x003fde0000300000 */
.L_x_331:
        /* <DEDUP_REMOVED lines=47> */
.L_x_332:
[----:B01----:R-:W-:-:S15]  /*0340*/  MOV R4, R4 ;  /* 0x0000000400047202 */ /* 0x003fde0000000f00 */
[----:B01----:R-:W-:-:S15]  /*0350*/  MOV R5, R5 ;  /* 0x0000000500057202 */ /* 0x003fde0000000f00 */
[----:B01----:R-:W-:-:S15]  /*0360*/  IADD3 R1, R1, 0x8, RZ ;  /* 0x0000000801017810 */ /* 0x003fde0007ffe0ff */
[----:B01----:R-:W-:-:S15]  /*0370*/  RET.ABS.NODEC R20 0x0 ;  /* 0x0000000014007950 */ /* 0x003fde0003e00000 */
.L_x_333:
        /* <DEDUP_REMOVED lines=16> */
.L_x_535:


//--------------------- .text._ZSt4moveIRSaIiEEONSt16remove_referenceIT_E4typeEOS3_ --------------------------
	.section	.text._ZSt4moveIRSaIiEEONSt16remove_referenceIT_E4typeEOS3_,"ax",@progbits
	.sectioninfo	@"SHI_REGISTERS=24"
	.align	128
        .global         _ZSt4moveIRSaIiEEONSt16remove_referenceIT_E4typeEOS3_
        .type           _ZSt4moveIRSaIiEEONSt16remove_referenceIT_E4typeEOS3_,@function
        .size           _ZSt4moveIRSaIiEEONSt16remove_referenceIT_E4typeEOS3_,(.L_x_536 - _ZSt4moveIRSaIiEEONSt16remove_referenceIT_E4typeEOS3_)
_ZSt4moveIRSaIiEEONSt16remove_referenceIT_E4typeEOS3_:
.text._ZSt4moveIRSaIiEEONSt16remove_referenceIT_E4typeEOS3_:
[----:B01----:R-:W-:-:S15]  /*0000*/  IADD3 R1, R1, -0x8, RZ ;  /* 0xfffffff801017810 */ /* 0x003fde0007ffe0ff */
[----:B01----:R1:W0:-:S15]  /*0010*/  S2R R0, SR_LMEMHIOFF ;  /* 0x0000000000007919 */ /* 0x00321e0000003700 */
[----:B01----:R-:W-:-:S15]  /*0020*/  ISETP.GE.U32.AND P0, PT, R1, R0, PT ;  /* 0x000000000100720c */ /* 0x003fde0003f06070 */
[----:B01----:R-:W-:-:S15]  /*0030*/  @P0 BRA `(.L_x_334) ;  /* 0x0000001000000947 */ /* 0x003fde0003800000 */
[----:B01----:R-:W-:-:S15]  /*0040*/  BPT.TRAP 0x1 ;  /* 0x000000040000795c */ /* 0x003fde0000300000 */
.L_x_334:
        /* <DEDUP_REMOVED lines=47> */
.L_x_335:
[----:B01----:R-:W-:-:S15]  /*0340*/  MOV R4, R4 ;  /* 0x0000000400047202 */ /* 0x003fde0000000f00 */
[----:B01----:R-:W-:-:S15]  /*0350*/  MOV R5, R5 ;  /* 0x0000000500057202 */ /* 0x003fde0000000f00 */
[----:B01----:R-:W-:-:S15]  /*0360*/  IADD3 R1, R1, 0x8, RZ ;  /* 0x0000000801017810 */ /* 0x003fde0007ffe0ff */
[----:B01----:R-:W-:-:S15]  /*0370*/  RET.ABS.NODEC R20 0x0 ;  /* 0x0000000014007950 */ /* 0x003fde0003e00000 */
.L_x_336:
        /* <DEDUP_REMOVED lines=16> */
.L_x_536:


//--------------------- .text._ZN46_INTERNAL_7a73785f_15_test_gemm_i8_cu_46d8dfc76nvcuda4wmma13fill_fragmentIiLi8ELi8EEEvRNS1_11__frag_baseIT_XT0_EXT1_EEERKNS1_13helper_traitsIS4_E18fill_argument_typeE --------------------------
	.section	.text._ZN46_INTERNAL_7a73785f_15_test_gemm_i8_cu_46d8dfc76nvcuda4wmma13fill_fragmentIiLi8ELi8EEEvRNS1_11__frag_baseIT_XT0_EXT1_EEERKNS1_13helper_traitsIS4_E18fill_argument_typeE,"ax",@progbits
	.sectioninfo	@"SHI_REGISTERS=26"
	.align	128
.text._ZN46_INTERNAL_7a73785f_15_test_gemm_i8_cu_46d8dfc76nvcuda4wmma13fill_fragmentIiLi8ELi8EEEvRNS1_11__frag_baseIT_XT0_EXT1_EEERKNS1_13helper_traitsIS4_E18fill_argument_typeE:
        .type           _ZN46_INTERNAL_7a73785f_15_test_gemm_i8_cu_46d8dfc76nvcuda4wmma13fill_fragmentIiLi8ELi8EEEvRNS1_11__frag_baseIT_XT0_EXT1_EEERKNS1_13helper_traitsIS4_E18fill_argument_typeE,@function
        .size           _ZN46_INTERNAL_7a73785f_15_test_gemm_i8_cu_46d8dfc76nvcuda4wmma13fill_fragmentIiLi8ELi8EEEvRNS1_11__frag_baseIT_XT0_EXT1_EEERKNS1_13helper_traitsIS4_E18fill_argument_typeE,(.L_x_428 - _ZN46_INTERNAL_7a73785f_15_test_gemm_i8_cu_46d8dfc76nvcuda4wmma13fill_fragmentIiLi8ELi8EEEvRNS1_11__frag_baseIT_XT0_EXT1_EEERKNS1_13helper_traitsIS4_E18fill_argument_typeE)
_ZN46_INTERNAL_7a73785f_15_test_gemm_i8_cu_46d8dfc76nvcuda4wmma13fill_fragmentIiLi8ELi8EEEvRNS1_11__frag_baseIT_XT0_EXT1_EEERKNS1_13helper_traitsIS4_E18fill_argument_typeE:
[----:B01----:R-:W-:-:S15]  /*0000*/  IADD3 R1, R1, -0x28, RZ ;  /* 0xffffffd801017810 */ /* 0x003fde0007ffe0ff */
[----:B01----:R1:W0:-:S15]  /*0010*/  S2R R0, SR_LMEMHIOFF ;  /* 0x0000000000007919 */ /* 0x00321e0000003700 */
[----:B01----:R-:W-:-:S15]  /*0020*/  ISETP.GE.U32.AND P0, PT, R1, R0, PT ;  /* 0x000000000100720c */ /* 0x003fde0003f06070 */
[----:B01----:R-:W-:-:S15]  /*0030*/  @P0 BRA `(.L_x_337) ;  /* 0x0000001000000947 */ /* 0x003fde0003800000 */
[----:B01----:R-:W-:-:S15]  /*0040*/  BPT.TRAP 0x1 ;  /* 0x000000040000795c */ /* 0x003fde0000300000 */
.L_x_337:
        /* <DEDUP_REMOVED lines=9> */
[----:B01----:R-:W0:-:S15]  /*00e0*/  BMOV.32.CLEAR R2, B6 ;  /* 0x0000000006027355 */ /* 0x003e1e0000100000 */
[----:B01----:R-:W-:-:S15]  /*00f0*/  MOV R7, R7 ;  /* 0x0000000700077202 */ /* 0x003fde0000000f00 */
[----:B01----:R-:W-:-:S15]  /*0100*/  MOV R6, R6 ;  /* 0x0000000600067202 */ /* 0x003fde0000000f00 */
[----:B01----:R-:W-:-:S15]  /*0110*/  MOV R5, R5 ;  /* 0x0000000500057202 */ /* 0x003fde0000000f00 */
[----:B01----:R-:W-:-:S15]  /*0120*/  MOV R4, R4 ;  /* 0x0000000400047202 */ /* 0x003fde0000000f00 */
[----:B01----:R-:W-:-:S15]  /*0130*/  BSSY B6, `(.L_x_338) ;  /* 0x000003f000067945 */ /* 0x003fde0003800000 */
        /* <DEDUP_REMOVED lines=10> */
.L_x_491:
[----:B01----:R-:W-:-:S15]  /*01e0*/  MOV R4, R22 ;  /* 0x0000001600047202 */ /* 0x003fde0000000f00 */
[----:B01----:R-:W-:-:S15]  /*01f0*/  MOV R5, R23 ;  /* 0x0000001700057202 */ /* 0x003fde0000000f00 */
[----:B01----:R1:W0:-:S15]  /*0200*/  R2UR UR4, R16 ;  /* 0x00000000100473c2 */ /* 0x00321e00000e0000 */
[----:B01----:R1:W0:-:S15]  /*0210*/  R2UR UR5, R17 ;  /* 0x00000000110573c2 */ /* 0x00321e00000e0000 */
[----:B01----:R1:W0:-:S15]  /*0220*/  LD.E R4, [R4.64] ;  /* 0x0000000404047980 */ /* 0x00321e000c101900 */
[----:B01----:R-:W-:-:S15]  /*0230*/  MOV R4, R4 ;  /* 0x0000000400047202 */ /* 0x003fde0000000f00 */
[----:B01----:R-:W-:-:S15]  /*0240*/  MOV R20, 32@lo((_ZN46_INTERNAL_7a73785f_15_test_gemm_i8_cu_46d8dfc76nvcuda4wmma13fill_fragmentIiLi8ELi8EEEvRNS1_11__frag_baseIT_XT0_EXT1_EEERKNS1_13helper_traitsIS4_E18fill_argument_typeE + .L_x_54@srel)) ;  /* 0x0000000000147802 */ /* 0x003fde0000000f00 */
[----:B01----:R-:W-:-:S15]  /*0250*/  MOV R21, 32@hi((_ZN46_INTERNAL_7a73785f_15_test_gemm_i8_cu_46d8dfc76nvcuda4wmma13fill_fragmentIiLi8ELi8EEEvRNS1_11__frag_baseIT_XT0_EXT1_EEERKNS1_13helper_traitsIS4_E18fill_argument_typeE + .L_x_54@srel)) ;  /* 0x0000000000157802 */ /* 0x003fde0000000f00 */
[----:B01----:R-:W-:-:S15]  /*0260*/  CALL.ABS.NOINC `(_ZN46_INTERNAL_7a73785f_15_test_gemm_i8_cu_46d8dfc76nvcuda4wmma19__get_storage_valueIiiiEET0_T1_) ;  /* 0x0000000000007943 */ /* 0x003fde0003c00000 */
.L_x_54:
[----:B01----:R-:W-:-:S15]  /*0270*/  MOV R4, R4 ;  /* 0x0000000400047202 */ /* 0x003fde0000000f00 */
[----:B01----:R-:W-:-:S15]  /*0280*/  MOV R4, R4 ;  /* 0x0000000400047202 */ /* 0x003fde0000000f00 */
.L_x_492:
[----:B01----:R-:W-:-:S15]  /*0290*/  MOV R0, RZ ;  /* 0x000000ff00007202 */ /* 0x003fde0000000f00 */
[----:B01----:R-:W-:-:S15]  /*02a0*/  MOV R0, R0 ;  /* 0x0000000000007202 */ /* 0x003fde0000000f00 */
[----:B01----:R-:W-:-:S15]  /*02b0*/  MOV R0, R0 ;  /* 0x0000000000007202 */ /* 0x003fde0000000f00 */
.L_x_423:
[----:B01----:R-:W-:-:S15]  /*02c0*/  MOV R0, R0 ;  /* 0x0000000000007202 */ /* 0x003fde0000000f00 */
[----:B01----:R-:W-:-:S15]  /*02d0*/  MOV R3, R0 ;  /* 0x0000000000037202 */ /* 0x003fde0000000f00 */
.L_x_424:
[----:B01----:R-:W-:-:S15]  /*02e0*/  BRA `(.L_x_339) ;  /* 0x0000000000007947 */ /* 0x003fde0003800000 */
.L_x_339:
[----:B01----:R-:W-:-:S15]  /*02f0*/  MOV R0, R3 ;  /* 0x0000000300007202 */ /* 0x003fde0000000f00 */
[----:B01----:R-:W-:-:S15]  /*0300*/  MOV R0, R0 ;  /* 0x0000000000007202 */ /* 0x003fde0000000f00 */
.L_x_425:
[----:B01----:R-:W-:-:S15]  /*0310*/  ISETP.LT.AND P0, PT, R0, 0x8, PT ;  /* 0x000000080000780c */ /* 0x003fde0003f01270 */
[----:B01----:R-:W-:-:S15]  /*0320*/  PLOP3.LUT P0, PT, P0, PT, PT, 0x8, 0x0 ;  /* 0x000000000000781c */ /* 0x003fde000070e170 */
[----:B01----:R-:W-:-:S15]  /*0330*/  @P0 BRA `(.L_x_340) ;  /* 0x000001c000000947 */ /* 0x003fde0003800000 */
[----:B01----:R-:W-:-:S15]  /*0340*/  BRA `(.L_x_341) ;  /* 0x0000000000007947 */ /* 0x003fde0003800000 */
.L_x_341:
        /* <DEDUP_REMOVED lines=22> */
.L_x_342:
[----:B01----:R-:W-:-:S15]  /*04b0*/  IADD3 R3, R0, 0x1, RZ ;  /* 0x0000000100037810 */ /* 0x003fde0007ffe0ff */
[----:B01----:R-:W-:-:S15]  /*04c0*/  MOV R5, R3 ;  /* 0x0000000300057202 */ /* 0x003fde0000000f00 */
.L_x_426:
[----:B01----:R-:W-:-:S15]  /*04d0*/  MOV R3, R5 ;  /* 0x0000000500037202 */ /* 0x003fde0000000f00 */
[----:B01----:R-:W-:-:S15]  /*04e0*/  MOV R3, R3 ;  /* 0x0000000300037202 */ /* 0x003fde0000000f00 */
.L_x_427:
[----:B01----:R-:W-:-:S15]  /*04f0*/  BRA `(.L_x_339) ;  /* 0xfffffdf000007947 */ /* 0x003fde000383ffff */
.L_x_340:
[----:B01----:R-:W-:-:S15]  /*0500*/  BRA `(.L_x_343) ;  /* 0x0000000000007947 */ /* 0x003fde0003800000 */
.L_x_343:
[----:B01----:R-:W-:-:S15]  /*0510*/  BRA `(.L_x_344) ;  /* 0x0000000000007947 */ /* 0x003fde0003800000 */
.L_x_344:
[----:B01----:R-:W-:-:S15]  /*0520*/  BSYNC B6 ;  /* 0x0000000000067941 */ /* 0x003fde0003800000 */
.L_x_338:
[----:B01----:R1:W-:-:S15]  /*0530*/  BMOV.32 B6, R2 ;  /* 0x0000000206007356 */ /* 0x0033de0000000000 */
        /* <DEDUP_REMOVED lines=11> */
.L_x_345:
        /* <DEDUP_REMOVED lines=9> */
.L_x_428:


//--------------------- .text._ZN46_INTERNAL_7a73785f_15_test_gemm_i8_cu_46d8dfc76nvcuda4wmma16load_matrix_syncERNS1_8fragmentINS1_8matrix_aELi16ELi16ELi16EaNS1_9row_majorEEEPKaj --------------------------
	.section	.text._ZN46_INTERNAL_7a73785f_15_test_gemm_i8_cu_46d8dfc76nvcuda4wmma16load_matrix_syncERNS1_8fragmentINS1_8matrix_aELi16ELi16ELi16EaNS1_9row_majorEEEPKaj,"ax",@progbits
	.sectioninfo	@"SHI_REGISTERS=36"
	.align	128
.text._ZN46_INTERNAL_7a73785f_15_test_gemm_i8_cu_46d8dfc76nvcuda4wmma16load_matrix_syncERNS1_8fragmentINS1_8matrix_aELi16ELi16ELi16EaNS1_9row_majorEEEPKaj:
        .type           _ZN46_INTERNAL_7a73785f_15_test_gemm_i8_cu_46d8dfc76nvcuda4wmma16load_matrix_syncERNS1_8fragmentINS1_8matrix_aELi16ELi16ELi16EaNS1_9row_majorEEEPKaj,@function
        .size           _ZN46_INTERNAL_7a73785f_15_test_gemm_i8_cu_46d8dfc76nvcuda4wmma16load_matrix_syncERNS1_8fragmentINS1_8matrix_aELi16ELi16ELi16EaNS1_9row_majorEEEPKaj,(.L_x_493 - _ZN46_INTERNAL_7a73785f_15_test_gemm_i8_cu_46d8dfc76nvcuda4wmma16load_matrix_syncERNS1_8fragmentINS1_8matrix_aELi16ELi16ELi16EaNS1_9row_majorEEEPKaj)
_ZN46_INTERNAL_7a73785f_15_test_gemm_i8_cu_46d8dfc76nvcuda4wmma16load_matrix_syncERNS1_8fragmentINS1_8matrix_aELi16ELi16ELi16EaNS1_9row_majorEEEPKaj:
        /* <DEDUP_REMOVED lines=27> */
[----:B01----:R-:W-:-:S15]  /*01b0*/  WARPSYNC 0xffffffff ;  /* 0xffffffff00007948 */ /* 0x003fde0003800000 */
[----:B01----:R-:W-:-:S15]  /*01c0*/  MOV R32, R32 ;  /* 0x0000002000207202 */ /* 0x003fde0000000f00 */
[----:B01----:R-:W-:-:S15]  /*01d0*/  MOV R33, R33 ;  /* 0x0000002100217202 */ /* 0x003fde0000000f00 */
[----:B01----:R-:W-:-:S15]  /*01e0*/  MOV R8, R3 ;  /* 0x0000000300087202 */ /* 0x003fde0000000f00 */
[----:B01----:R1:W0:-:S15]  /*01f0*/  S2R R9, SR_LANEID ;  /* 0x0000000000097919 */ /* 0x00321e0000000000 */
[----:B01----:R-:W-:-:S15]  /*0200*/  MOV R9, R9 ;  /* 0x0000000900097202 */ /* 0x003fde0000000f00 */
[----:B01----:R-:W-:-:S15]  /*0210*/  SHF.R.U32.HI R12, RZ, 0x2, R9 ;  /* 0x00000002ff0c7819 */ /* 0x003fde0000011609 */
[----:B01----:R-:W-:-:S15]  /*0220*/  LOP3.LUT R13, R9, 0x3, RZ, 0xc0, !PT ;  /* 0x00000003090d7812 */ /* 0x003fde00078ec0ff */
[----:B01----:R-:W-:-:S15]  /*0230*/  IMAD.WIDE.U32 R8, R12, R8, RZ ;  /* 0x000000080c087225 */ /* 0x003fde00078e00ff */
[----:B01----:R-:W-:-:S15]  /*0240*/  MOV R12, R8 ;  /* 0x00000008000c7202 */ /* 0x003fde0000000f00 */
[----:B01----:R-:W-:-:S15]  /*0250*/  MOV R8, R9 ;  /* 0x0000000900087202 */ /* 0x003fde0000000f00 */
[----:B01----:R-:W-:-:S15]  /*0260*/  MOV R13, R13 ;  /* 0x0000000d000d7202 */ /* 0x003fde0000000f00 */
[----:B01----:R-:W-:-:S15]  /*0270*/  MOV R13, R13 ;  /* 0x0000000d000d7202 */ /* 0x003fde0000000f00 */
[----:B01----:R-:W-:-:S15]  /*0280*/  MOV R14, RZ ;  /* 0x000000ff000e7202 */ /* 0x003fde0000000f00 */
[----:B01----:R-:W-:-:S15]  /*0290*/  SHF.L.U64.HI R14, R13, 0x2, R14 ;  /* 0x000000020d0e7819 */ /* 0x003fde000001020e */
[----:B01----:R-:W-:-:S15]  /*02a0*/  SHF.L.U32 R15, R13, 0x2, RZ ;  /* 0x000000020d0f7819 */ /* 0x003fde00000006ff */
[----:B01----:R-:W-:-:S15]  /*02b0*/  IADD3 R15, P0, R12, R15, RZ ;  /* 0x0000000f0c0f7210 */ /* 0x003fde0007f1e0ff */
[----:B01----:R-:W-:-:S15]  /*02c0*/  IADD3.X R14, R8, R14, RZ, P0, !PT ;  /* 0x0000000e080e7210 */ /* 0x003fde00007fe4ff */
[----:B01----:R-:W-:-:S15]  /*02d0*/  IADD3 R15, P0, R32, R15, RZ ;  /* 0x0000000f200f7210 */ /* 0x003fde0007f1e0ff */
[----:B01----:R-:W-:-:S15]  /*02e0*/  IADD3.X R14, R33, R14, RZ, P0, !PT ;  /* 0x0000000e210e7210 */ /* 0x003fde00007fe4ff */
[----:B01----:R-:W-:-:S15]  /*02f0*/  MOV R15, R15 ;  /* 0x0000000f000f7202 */ /* 0x003fde0000000f00 */
[----:B01----:R-:W-:-:S15]  /*0300*/  MOV R14, R14 ;  /* 0x0000000e000e7202 */ /* 0x003fde0000000f00 */
[----:B01----:R-:W-:-:S15]  /*0310*/  MOV R8, R3 ;  /* 0x0000000300087202 */ /* 0x003fde0000000f00 */
[----:B01----:R-:W-:-:S15]  /*0320*/  MOV R3, R15 ;  /* 0x0000000f00037202 */ /* 0x003fde0000000f00 */
[----:B01----:R-:W-:-:S15]  /*0330*/  MOV R14, R14 ;  /* 0x0000000e000e7202 */ /* 0x003fde0000000f00 */
[----:B01----:R-:W-:-:S15]  /*0340*/  IMAD.WIDE.U32 R8, R8, 0x8, RZ ;  /* 0x0000000808087825 */ /* 0x003fde00078e00ff */
        /* <DEDUP_REMOVED lines=41> */
.L_x_346:
[----:B01----:R-:W-:-:S15]  /*05e0*/  RET.ABS.NODEC R20 0x0 ;  /* 0x0000000014007950 */ /* 0x003fde0003e00000 */
.L_x_347:
        /* <DEDUP_REMOVED lines=9> */
.L_x_493:


//--------------------- .text._ZN46_INTERNAL_7a73785f_15_test_gemm_i8_cu_46d8dfc76nvcuda4wmma16load_matrix_syncERNS1_8fragmentINS1_8matrix_bELi16ELi16ELi16EaNS1_9col_majorEEEPKaj --------------------------
	.section	.text._ZN46_INTERNAL_7a73785f_15_test_gemm_i8_cu_46d8dfc76nvcuda4wmma16load_matrix_syncERNS1_8fragmentINS1_8matrix_bELi16ELi16ELi16EaNS1_9col_majorEEEPKaj,"ax",@progbits
	.sectioninfo	@"SHI_REGISTERS=36"
	.align	128
.text._ZN46_INTERNAL_7a73785f_15_test_gemm_i8_cu_46d8dfc76nvcuda4wmma16load_matrix_syncERNS1_8fragmentINS1_8matrix_bELi16ELi16ELi16EaNS1_9col_majorEEEPKaj:
        .type           _ZN46_INTERNAL_7a73785f_15_test_gemm_i8_cu_46d8dfc76nvcuda4wmma16load_matrix_syncERNS1_8fragmentINS1_8matrix_bELi16ELi16ELi16EaNS1_9col_majorEEEPKaj,@function
        .size           _ZN46_INTERNAL_7a73785f_15_test_gemm_i8_cu_46d8dfc76nvcuda4wmma16load_matrix_syncERNS1_8fragmentINS1_8matrix_bELi16ELi16ELi16EaNS1_9col_majorEEEPKaj,(.L_x_494 - _ZN46_INTERNAL_7a73785f_15_test_gemm_i8_cu_46d8dfc76nvcuda4wmma16load_matrix_syncERNS1_8fragmentINS1_8matrix_bELi16ELi16ELi16EaNS1_9col_majorEEEPKaj)
_ZN46_INTERNAL_7a73785f_15_test_gemm_i8_cu_46d8dfc76nvcuda4wmma16load_matrix_syncERNS1_8fragmentINS1_8matrix_bELi16ELi16ELi16EaNS1_9col_majorEEEPKaj:
        /* <DEDUP_REMOVED lines=94> */
.L_x_348:
[----:B01----:R-:W-:-:S15]  /*05e0*/  RET.ABS.NODEC R20 0x0 ;  /* 0x0000000014007950 */ /* 0x003fde0003e00000 */
.L_x_349:
        /* <DEDUP_REMOVED lines=9> */
.L_x_494:


//--------------------- .text._ZN46_INTERNAL_7a73785f_15_test_gemm_i8_cu_46d8dfc76nvcuda4wmma8mma_syncERNS1_8fragmentINS1_11accumulatorELi16ELi16ELi16EivEERKNS2_INS1_8matrix_aELi16ELi16ELi16EaNS1_9row_majorEEERKNS2_INS1_8matrix_bELi16ELi16ELi16EaNS1_9col_majorEEERKS4_b --------------------------
	.section	.text._ZN46_INTERNAL_7a73785f_15_test_gemm_i8_cu_46d8dfc76nvcuda4wmma8mma_syncERNS1_8fragmentINS1_11accumulatorELi16ELi16ELi16EivEERKNS2_INS1_8matrix_aELi16ELi16ELi16EaNS1_9row_majorEEERKNS2_INS1_8matrix_bELi16ELi16ELi16EaNS1_9col_majorEEERKS4_b,"ax",@progbits
	.sectioninfo	@"SHI_REGISTERS=54"
	.align	128
.text._ZN46_INTERNAL_7a73785f_15_test_gemm_i8_cu_46d8dfc76nvcuda4wmma8mma_syncERNS1_8fragmentINS1_11accumulatorELi16ELi16ELi16EivEERKNS2_INS1_8matrix_aELi16ELi16ELi16EaNS1_9row_majorEEERKNS2_INS1_8matrix_bELi16ELi16ELi16EaNS1_9col_majorEEERKS4_b:
        .type           _ZN46_INTERNAL_7a73785f_15_test_gemm_i8_cu_46d8dfc76nvcuda4wmma8mma_syncERNS1_8fragmentINS1_11accumulatorELi16ELi16ELi16EivEERKNS2_INS1_8matrix_aELi16ELi16ELi16EaNS1_9row_majorEEERKNS2_INS1_8matrix_bELi16ELi16ELi16EaNS1_9col_majorEEERKS4_b,@function
        .size           _ZN46_INTERNAL_7a73785f_15_test_gemm_i8_cu_46d8dfc76nvcuda4wmma8mma_syncERNS1_8fragmentINS1_11accumulatorELi16ELi16ELi16EivEERKNS2_INS1_8matrix_aELi16ELi16ELi16EaNS1_9row_majorEEERKNS2_INS1_8matrix_bELi16ELi16ELi16EaNS1_9col_majorEEERKS4_b,(.L_x_495 - _ZN46_INTERNAL_7a73785f_15_test_gemm_i8_cu_46d8dfc76nvcuda4wmma8mma_syncERNS1_8fragmentINS1_11accumulatorELi16ELi16ELi16EivEERKNS2_INS1_8matrix_aELi16ELi16ELi16EaNS1_9row_majorEEERKNS2_INS1_8matrix_bELi16ELi16ELi16EaNS1_9col_majorEEERKS4_b)
_ZN46_INTERNAL_7a73785f_15_test_gemm_i8_cu_46d8dfc76nvcuda4wmma8mma_syncERNS1_8fragmentINS1_11accumulatorELi16ELi16ELi16EivEERKNS2_INS1_8matrix_aELi16ELi16ELi16EaNS1_9row_majorEEERKNS2_INS1_8matrix_bELi16ELi16ELi16EaNS1_9col_majorEEERKS4_b:
        /* <DEDUP_REMOVED lines=13> */
[----:B01----:R-:W-:-:S15]  /*00d0*/  SHF.R.S32.HI R0, RZ, RZ, R12 ;  /* 0x000000ffff007219 */ /* 0x003fde000001140c */
[----:B01----:R-:W-:-:S15]  /*00e0*/  SGXT R0, R0, 0x8 ;  /* 0x000000080000781a */ /* 0x003fde0000000200 */
[----:B01----:R-:W-:-:S15]  /*00f0*/  PRMT R0, R0, 0x8880, RZ ;  /* 0x0000888000007816 */ /* 0x003fde00000000ff */
[----:B01----:R-:W-:-:S15]  /*0100*/  PRMT R12, R0, 0x7710, RZ ;  /* 0x00007710000c7816 */ /* 0x003fde00000000ff */
        /* <DEDUP_REMOVED lines=10> */
[----:B01----:R-:W-:-:S15]  /*01b0*/  PRMT R12, R12, 0x7610, R12 ;  /* 0x000076100c0c7816 */ /* 0x003fde000000000c */
        /* <DEDUP_REMOVED lines=12> */
[----:B01----:R-:W-:-:S15]  /*0280*/  PRMT R4, RZ, 0x9910, RZ ;  /* 0x00009910ff047816 */ /* 0x003fde00000000ff */
[----:B01----:R-:W-:-:S15]  /*0290*/  MOV R4, R4 ;  /* 0x0000000400047202 */ /* 0x003fde0000000f00 */
[----:B01----:R-:W-:-:S15]  /*02a0*/  PRMT R5, R12, 0x9910, RZ ;  /* 0x000099100c057816 */ /* 0x003fde00000000ff */
[----:B01----:R-:W-:-:S15]  /*02b0*/  MOV R5, R5 ;  /* 0x0000000500057202 */ /* 0x003fde0000000f00 */
[----:B01----:R-:W-:-:S15]  /*02c0*/  ISETP.NE.AND P0, PT, R5, R4, PT ;  /* 0x000000040500720c */ /* 0x003fde0003f05270 */
[----:B01----:R-:W-:-:S15]  /*02d0*/  PLOP3.LUT P0, PT, P0, PT, PT, 0x8, 0x0 ;  /* 0x000000000000781c */ /* 0x003fde000070e170 */
[----:B01----:R-:W-:-:S15]  /*02e0*/  BSSY B0, `(.L_x_350) ;  /* 0x000019b000007945 */ /* 0x003fde0003800000 */
[----:B01----:R-:W-:-:S15]  /*02f0*/  @P0 BRA `(.L_x_351) ;  /* 0x00000cd000000947 */ /* 0x003fde0003800000 */
[----:B01----:R-:W-:-:S15]  /*0300*/  BRA `(.L_x_352) ;  /* 0x0000000000007947 */ /* 0x003fde0003800000 */
.L_x_352:
        /* <DEDUP_REMOVED lines=114> */
[----:B01----:R-:W-:-:S15]  /*0a30*/  WARPSYNC 0xffffffff ;  /* 0xffffffff00007948 */ /* 0x003fde0003800000 */
[----:B01----:R1:W0:-:S00]  /*0a40*/  IMMA.16816.S8.S8.SAT R8, R40.ROW, R50.COL, R8 ;  /* 0x0000003228087237 */ /* 0x0032000000445408 */
[----:B01----:R-:W-:-:S15]  /*0a50*/  MOV R8, R8 ;  /* 0x0000000800087202 */ /* 0x003fde0000000f00 */
[----:B01----:R-:W-:-:S15]  /*0a60*/  MOV R9, R9 ;  /* 0x0000000900097202 */ /* 0x003fde0000000f00 */
[----:B01----:R-:W-:-:S15]  /*0a70*/  MOV R10, R10 ;  /* 0x0000000a000a7202 */ /* 0x003fde0000000f00 */
[----:B01----:R-:W-:-:S15]  /*0a80*/  MOV R11, R11 ;  /* 0x0000000b000b7202 */ /* 0x003fde0000000f00 */
[----:B01----:R1:W0:-:S00]  /*0a90*/  IMMA.16816.S8.S8.SAT R4, R40.ROW, R51.COL, R4 ;  /* 0x0000003328047237 */ /* 0x0032000000445404 */
        /* <DEDUP_REMOVED lines=83> */
.L_x_351:
        /* <DEDUP_REMOVED lines=115> */
[----:B01----:R1:W0:-:S00]  /*1700*/  IMMA.16816.S8.S8 R8, R40.ROW, R50.COL, R8 ;  /* 0x0000003228087237 */ /* 0x0032000000405408 */
[----:B01----:R-:W-:-:S15]  /*1710*/  MOV R8, R8 ;  /* 0x0000000800087202 */ /* 0x003fde0000000f00 */
[----:B01----:R-:W-:-:S15]  /*1720*/  MOV R9, R9 ;  /* 0x0000000900097202 */ /* 0x003fde0000000f00 */
[----:B01----:R-:W-:-:S15]  /*1730*/  MOV R10, R10 ;  /* 0x0000000a000a7202 */ /* 0x003fde0000000f00 */
[----:B01----:R-:W-:-:S15]  /*1740*/  MOV R11, R11 ;  /* 0x0000000b000b7202 */ /* 0x003fde0000000f00 */
[----:B01----:R1:W0:-:S00]  /*1750*/  IMMA.16816.S8.S8 R4, R40.ROW, R51.COL, R4 ;  /* 0x0000003328047237 */ /* 0x0032000000405404 */
        /* <DEDUP_REMOVED lines=83> */
.L_x_353:
[----:B01----:R-:W-:-:S15]  /*1c90*/  BSYNC B0 ;  /* 0x0000000000007941 */ /* 0x003fde0003800000 */
.L_x_350:
[----:B01----:R-:W-:-:S15]  /*1ca0*/  BRA `(.L_x_354) ;  /* 0x0000000000007947 */ /* 0x003fde0003800000 */
.L_x_354:
[----:B01----:R-:W-:-:S15]  /*1cb0*/  RET.ABS.NODEC R20 0x0 ;  /* 0x0000000014007950 */ /* 0x003fde0003e00000 */
.L_x_355:
        /* <DEDUP_REMOVED lines=12> */
.L_x_495:


//--------------------- .text._ZN46_INTERNAL_7a73785f_15_test_gemm_i8_cu_46d8dfc76nvcuda4wmma17store_matrix_syncEPiRKNS1_8fragmentINS1_11accumulatorELi16ELi16ELi16EivEEjNS1_8layout_tE --------------------------
	.section	.text._ZN46_INTERNAL_7a73785f_15_test_gemm_i8_cu_46d8dfc76nvcuda4wmma17store_matrix_syncEPiRKNS1_8fragmentINS1_11accumulatorELi16ELi16ELi16EivEEjNS1_8layout_tE,"ax",@progbits
	.sectioninfo	@"SHI_REGISTERS=54"
	.align	128
.text._ZN46_INTERNAL_7a73785f_15_test_gemm_i8_cu_46d8dfc76nvcuda4wmma17store_matrix_syncEPiRKNS1_8fragmentINS1_11accumulatorELi16ELi16ELi16EivEEjNS1_8layout_tE:
        .type           _ZN46_INTERNAL_7a73785f_15_test_gemm_i8_cu_46d8dfc76nvcuda4wmma17store_matrix_syncEPiRKNS1_8fragmentINS1_11accumulatorELi16ELi16ELi16EivEEjNS1_8layout_tE,@function
        .size           _ZN46_INTERNAL_7a73785f_15_test_gemm_i8_cu_46d8dfc76nvcuda4wmma17store_matrix_syncEPiRKNS1_8fragmentINS1_11accumulatorELi16ELi16ELi16EivEEjNS1_8layout_tE,(.L_x_513 - _ZN46_INTERNAL_7a73785f_15_test_gemm_i8_cu_46d8dfc76nvcuda4wmma17store_matrix_syncEPiRKNS1_8fragmentINS1_11accumulatorELi16ELi16ELi16EivEEjNS1_8layout_tE)
_ZN46_INTERNAL_7a73785f_15_test_gemm_i8_cu_46d8dfc76nvcuda4wmma17store_matrix_syncEPiRKNS1_8fragmentINS1_11accumulatorELi16ELi16ELi16EivEEjNS1_8layout_tE:
[----:B01----:R-:W-:-:S15]  /*0000*/  MOV R9, R9 ;  /* 0x0000000900097202 */ /* 0x003fde0000000f00 */
[----:B01----:R-:W-:-:S15]  /*0010*/  MOV R8, R8 ;  /* 0x0000000800087202 */ /* 0x003fde0000000f00 */
        /* <DEDUP_REMOVED lines=21> */
[----:B01----:R-:W-:-:S15]  /*0170*/  ISETP.EQ.AND P0, PT, R7, RZ, PT ;  /* 0x000000ff0700720c */ /* 0x003fde0003f02270 */
[----:B01----:R-:W-:-:S15]  /*0180*/  PLOP3.LUT P0, PT, P0, PT, PT, 0x8, 0x0 ;  /* 0x000000000000781c */ /* 0x003fde000070e170 */
[----:B01----:R-:W-:-:S15]  /*0190*/  @P0 BRA `(.L_x_357) ;  /* 0x00000a4000000947 */ /* 0x003fde0003800000 */
[----:B01----:R-:W-:-:S15]  /*01a0*/  BRA `(.L_x_358) ;  /* 0x0000000000007947 */ /* 0x003fde0003800000 */
.L_x_358:
        /* <DEDUP_REMOVED lines=103> */
[----:B01----:R1:W0:-:S15]  /*0820*/  S2R R35, SR_LANEID ;  /* 0x0000000000237919 */ /* 0x00321e0000000000 */
[----:B01----:R-:W-:-:S15]  /*0830*/  MOV R35, R35 ;  /* 0x0000002300237202 */ /* 0x003fde0000000f00 */
[----:B01----:R-:W-:-:S15]  /*0840*/  SHF.R.U32.HI R40, RZ, 0x2, R35 ;  /* 0x00000002ff287819 */ /* 0x003fde0000011623 */
[----:B01----:R-:W-:-:S15]  /*0850*/  LOP3.LUT R42, R35, 0x3, RZ, 0xc0, !PT ;  /* 0x00000003232a7812 */ /* 0x003fde00078ec0ff */
[----:B01----:R-:W-:-:S15]  /*0860*/  SHF.R.U32.HI R34, RZ, 0x1, R34 ;  /* 0x00000001ff227819 */ /* 0x003fde0000011622 */
[----:B01----:R-:W-:-:S15]  /*0870*/  IMAD.WIDE.U32 R34, R40, R34, RZ ;  /* 0x0000002228227225 */ /* 0x003fde00078e00ff */
[----:B01----:R-:W-:-:S15]  /*0880*/  MOV R50, R34 ;  /* 0x0000002200327202 */ /* 0x003fde0000000f00 */
[----:B01----:R-:W-:-:S15]  /*0890*/  MOV R34, R35 ;  /* 0x0000002300227202 */ /* 0x003fde0000000f00 */
[----:B01----:R-:W-:-:S15]  /*08a0*/  MOV R42, R42 ;  /* 0x0000002a002a7202 */ /* 0x003fde0000000f00 */
[----:B01----:R-:W-:-:S15]  /*08b0*/  MOV R42, R42 ;  /* 0x0000002a002a7202 */ /* 0x003fde0000000f00 */
[----:B01----:R-:W-:-:S15]  /*08c0*/  MOV R51, RZ ;  /* 0x000000ff00337202 */ /* 0x003fde0000000f00 */
[----:B01----:R-:W-:-:S15]  /*08d0*/  IADD3 R50, P0, R50, R42, RZ ;  /* 0x0000002a32327210 */ /* 0x003fde0007f1e0ff */
[----:B01----:R-:W-:-:S15]  /*08e0*/  IADD3.X R51, R34, R51, RZ, P0, !PT ;  /* 0x0000003322337210 */ /* 0x003fde00007fe4ff */
[----:B01----:R-:W-:-:S15]  /*08f0*/  SHF.L.U64.HI R51, R50, 0x3, R51 ;  /* 0x0000000332337819 */ /* 0x003fde0000010233 */
[----:B01----:R-:W-:-:S15]  /*0900*/  SHF.L.U32 R50, R50, 0x3, RZ ;  /* 0x0000000332327819 */ /* 0x003fde00000006ff */
[----:B01----:R-:W-:-:S15]  /*0910*/  IADD3 R50, P0, R43, R50, RZ ;  /* 0x000000322b327210 */ /* 0x003fde0007f1e0ff */
[----:B01----:R-:W-:-:S15]  /*0920*/  IADD3.X R51, R48, R51, RZ, P0, !PT ;  /* 0x0000003330337210 */ /* 0x003fde00007fe4ff */
[----:B01----:R-:W-:-:S15]  /*0930*/  MOV R50, R50 ;  /* 0x0000003200327202 */ /* 0x003fde0000000f00 */
[----:B01----:R-:W-:-:S15]  /*0940*/  MOV R51, R51 ;  /* 0x0000003300337202 */ /* 0x003fde0000000f00 */
[----:B01----:R-:W-:-:S15]  /*0950*/  SHF.R.U32.HI R34, RZ, 0x1, R41 ;  /* 0x00000001ff227819 */ /* 0x003fde0000011629 */
[----:B01----:R-:W-:-:S15]  /*0960*/  IMAD.WIDE.U32 R34, R34, 0x40, RZ ;  /* 0x0000004022227825 */ /* 0x003fde00078e00ff */
[----:B01----:R-:W-:-:S15]  /*0970*/  MOV R40, R34 ;  /* 0x0000002200287202 */ /* 0x003fde0000000f00 */
[----:B01----:R-:W-:-:S15]  /*0980*/  MOV R34, R35 ;  /* 0x0000002300227202 */ /* 0x003fde0000000f00 */
[----:B01----:R-:W-:-:S15]  /*0990*/  IADD3 R48, P0, R50, R40, RZ ;  /* 0x0000002832307210 */ /* 0x003fde0007f1e0ff */
[----:B01----:R-:W-:-:S15]  /*09a0*/  IADD3.X R49, R51, R34, RZ, P0, !PT ;  /* 0x0000002233317210 */ /* 0x003fde00007fe4ff */
[----:B01----:R-:W-:-:S15]  /*09b0*/  IADD3 R42, P0, R50, 0x20, RZ ;  /* 0x00000020322a7810 */ /* 0x003fde0007f1e0ff */
[----:B01----:R-:W-:-:S15]  /*09c0*/  IADD3.X R43, R51, RZ, RZ, P0, !PT ;  /* 0x000000ff332b7210 */ /* 0x003fde00007fe4ff */
        /* <DEDUP_REMOVED lines=33> */
.L_x_357:
        /* <DEDUP_REMOVED lines=107> */
[----:B01----:R-:W-:-:S15]  /*1290*/  SHF.L.U32 R35, R35, 0x1, RZ ;  /* 0x0000000123237819 */ /* 0x003fde00000006ff */
        /* <DEDUP_REMOVED lines=14> */
[----:B01----:R-:W-:-:S15]  /*1380*/  IMAD.WIDE.U32 R34, R41, 0x4, RZ ;  /* 0x0000000429227825 */ /* 0x003fde00078e00ff */
[----:B01----:R-:W-:-:S15]  /*1390*/  MOV R48, R34 ;  /* 0x0000002200307202 */ /* 0x003fde0000000f00 */
[----:B01----:R-:W-:-:S15]  /*13a0*/  MOV R49, R35 ;  /* 0x0000002300317202 */ /* 0x003fde0000000f00 */
[----:B01----:R-:W-:-:S15]  /*13b0*/  IMAD.WIDE.U32 R34, R41, 0x20, RZ ;  /* 0x0000002029227825 */ /* 0x003fde00078e00ff */
[----:B01----:R-:W-:-:S15]  /*13c0*/  MOV R42, R34 ;  /* 0x00000022002a7202 */ /* 0x003fde0000000f00 */
[----:B01----:R-:W-:-:S15]  /*13d0*/  MOV R34, R35 ;  /* 0x0000002300227202 */ /* 0x003fde0000000f00 */
[----:B01----:R-:W-:-:S15]  /*13e0*/  IADD3 R40, P0, R42, R48, RZ ;  /* 0x000000302a287210 */ /* 0x003fde0007f1e0ff */
[----:B01----:R-:W-:-:S15]  /*13f0*/  IADD3.X R41, R34, R49, RZ, P0, !PT ;  /* 0x0000003122297210 */ /* 0x003fde00007fe4ff */
[----:B01----:R-:W-:-:S15]  /*1400*/  IADD3 R48, P0, R50, R48, RZ ;  /* 0x0000003032307210 */ /* 0x003fde0007f1e0ff */
[----:B01----:R-:W-:-:S15]  /*1410*/  IADD3.X R49, R51, R49, RZ, P0, !PT ;  /* 0x0000003133317210 */ /* 0x003fde00007fe4ff */
        /* <DEDUP_REMOVED lines=69> */
.L_x_359:
[----:B01----:R-:W-:-:S15]  /*1870*/  BRA `(.L_x_360) ;  /* 0x0000000000007947 */ /* 0x003fde0003800000 */
.L_x_360:
[----:B01----:R-:W-:-:S15]  /*1880*/  BRA `(.L_x_361) ;  /* 0x0000000000007947 */ /* 0x003fde0003800000 */
.L_x_361:
[----:B01----:R-:W-:-:S15]  /*1890*/  BSYNC B0 ;  /* 0x0000000000007941 */ /* 0x003fde0003800000 */
.L_x_356:
[----:B01----:R-:W-:-:S15]  /*18a0*/  RET.ABS.NODEC R20 0x0 ;  /* 0x0000000014007950 */ /* 0x003fde0003e00000 */
.L_x_362:
        /* <DEDUP_REMOVED lines=13> */
.L_x_513:


//--------------------- .text._ZN46_INTERNAL_7a73785f_15_test_gemm_i8_cu_46d8dfc76nvcuda4wmma19__get_storage_valueIiiiEET0_T1_ --------------------------
	.section	.text._ZN46_INTERNAL_7a73785f_15_test_gemm_i8_cu_46d8dfc76nvcuda4wmma19__get_storage_valueIiiiEET0_T1_,"ax",@progbits
	.sectioninfo	@"SHI_REGISTERS=24"
	.align	128
.text._ZN46_INTERNAL_7a73785f_15_test_gemm_i8_cu_46d8dfc76nvcuda4wmma19__get_storage_valueIiiiEET0_T1_:
        .type           _ZN46_INTERNAL_7a73785f_15_test_gemm_i8_cu_46d8dfc76nvcuda4wmma19__get_storage_valueIiiiEET0_T1_,@function
        .size           _ZN46_INTERNAL_7a73785f_15_test_gemm_i8_cu_46d8dfc76nvcuda4wmma19__get_storage_valueIiiiEET0_T1_,(.L_x_537 - _ZN46_INTERNAL_7a73785f_15_test_gemm_i8_cu_46d8dfc76nvcuda4wmma19__get_storage_valueIiiiEET0_T1_)
_ZN46_INTERNAL_7a73785f_15_test_gemm_i8_cu_46d8dfc76nvcuda4wmma19__get_storage_valueIiiiEET0_T1_:
[----:B01----:R-:W-:-:S15]  /*0000*/  MOV R4, R4 ;  /* 0x0000000400047202 */ /* 0x003fde0000000f00 */
[----:B01----:R-:W-:-:S15]  /*0010*/  MOV R0, R4 ;  /* 0x0000000400007202 */ /* 0x003fde0000000f00 */
[----:B01----:R-:W-:-:S15]  /*0020*/  MOV R0, R0 ;  /* 0x0000000000007202 */ /* 0x003fde0000000f00 */
[----:B01----:R-:W-:-:S15]  /*0030*/  MOV R4, R0 ;  /* 0x0000000000047202 */ /* 0x003fde0000000f00 */
[----:B01----:R-:W-:-:S15]  /*0040*/  MOV R4, R4 ;  /* 0x0000000400047202 */ /* 0x003fde0000000f00 */
[----:B01----:R-:W-:-:S15]  /*0050*/  BRA `(.L_x_363) ;  /* 0x0000000000007947 */ /* 0x003fde0003800000 */
.L_x_363:
[----:B01----:R-:W-:-:S15]  /*0060*/  MOV R4, R4 ;  /* 0x0000000400047202 */ /* 0x003fde0000000f00 */
[----:B01----:R-:W-:-:S15]  /*0070*/  RET.ABS.NODEC R20 0x0 ;  /* 0x0000000014007950 */ /* 0x003fde0003e00000 */
.L_x_364:
        /* <DEDUP_REMOVED lines=16> */
.L_x_537:


//--------------------- .text._ZN46_INTERNAL_7a73785f_15_test_gemm_i8_cu_46d8dfc724__cvta_generic_to_sharedEPKv --------------------------
	.section	.text._ZN46_INTERNAL_7a73785f_15_test_gemm_i8_cu_46d8dfc724__cvta_generic_to_sharedEPKv,"ax",@progbits
	.sectioninfo	@"SHI_REGISTERS=24"
	.align	128
.text._ZN46_INTERNAL_7a73785f_15_test_gemm_i8_cu_46d8dfc724__cvta_generic_to_sharedEPKv:
        .type           _ZN46_INTERNAL_7a73785f_15_test_gemm_i8_cu_46d8dfc724__cvta_generic_to_sharedEPKv,@function
        .size           _ZN46_INTERNAL_7a73785f_15_test_gemm_i8_cu_46d8dfc724__cvta_generic_to_sharedEPKv,(.L_x_471 - _ZN46_INTERNAL_7a73785f_15_test_gemm_i8_cu_46d8dfc724__cvta_generic_to_sharedEPKv)
_ZN46_INTERNAL_7a73785f_15_test_gemm_i8_cu_46d8dfc724__cvta_generic_to_sharedEPKv:
        /* <DEDUP_REMOVED lines=12> */
[----:B01----:R-:W-:-:S15]  /*00c0*/  IADD3 R0, P0, R4, -R0, RZ ;  /* 0x8000000004007210 */ /* 0x003fde0007f1e0ff */
[----:B01----:R-:W-:-:S15]  /*00d0*/  IADD3.X R3, R5, ~R3, RZ, P0, !PT ;  /* 0x8000000305037210 */ /* 0x003fde00007fe4ff */
[----:B01----:R-:W-:-:S15]  /*00e0*/  MOV R0, R0 ;  /* 0x0000000000007202 */ /* 0x003fde0000000f00 */
[----:B01----:R-:W-:-:S15]  /*00f0*/  MOV R0, R0 ;  /* 0x0000000000007202 */ /* 0x003fde0000000f00 */
[----:B01----:R-:W-:-:S15]  /*0100*/  MOV R0, R0 ;  /* 0x0000000000007202 */ /* 0x003fde0000000f00 */
[----:B01----:R-:W-:-:S15]  /*0110*/  MOV R5, RZ ;  /* 0x000000ff00057202 */ /* 0x003fde0000000f00 */
[----:B01----:R-:W-:-:S15]  /*0120*/  MOV R4, R0 ;  /* 0x0000000000047202 */ /* 0x003fde0000000f00 */
[----:B01----:R-:W-:-:S15]  /*0130*/  MOV R5, R5 ;  /* 0x0000000500057202 */ /* 0x003fde0000000f00 */
[----:B01----:R-:W-:-:S15]  /*0140*/  BRA `(.L_x_365) ;  /* 0x0000000000007947 */ /* 0x003fde0003800000 */
.L_x_365:
[----:B01----:R-:W-:-:S15]  /*0150*/  MOV R4, R4 ;  /* 0x0000000400047202 */ /* 0x003fde0000000f00 */
[----:B01----:R-:W-:-:S15]  /*0160*/  MOV R5, R5 ;  /* 0x0000000500057202 */ /* 0x003fde0000000f00 */
[----:B01----:R-:W-:-:S15]  /*0170*/  RET.ABS.NODEC R20 0x0 ;  /* 0x0000000014007950 */ /* 0x003fde0003e00000 */
.L_x_366:
        /* <DEDUP_REMOVED lines=16> */
.L_x_471:


//--------------------- .nv.global.init           --------------------------
	.section	.nv.global.init,"aw",@progbits
	.align	4
.nv.global.init:
	.type		_ZZN4cuda3std3__48__detail21__stronger_order_cudaEiiE7__xform,@object
	.size		_ZZN4cuda3std3__48__detail21__stronger_order_cudaEiiE7__xform,(.L_0 - _ZZN4cuda3std3__48__detail21__stronger_order_cudaEiiE7__xform)
_ZZN4cuda3std3__48__detail21__stronger_order_cudaEiiE7__xform:
        /*0000*/ 	.byte	0x03, 0x00, 0x00, 0x00, 0x04, 0x00, 0x00, 0x00, 0x04, 0x00, 0x00, 0x00, 0x03, 0x00, 0x00, 0x00
.L_0:


//--------------------- .nv.shared._ZN6kernel9GEMMI8TCUILi256ELi256ELi32ELi64ELi64ELi2ELb1ELb0ELb1EEEvPKaS2_Paiii --------------------------
	.section	.nv.shared._ZN6kernel9GEMMI8TCUILi256ELi256ELi32ELi64ELi64ELi2ELb1ELb0ELb1EEEvPKaS2_Paiii,"aw",@nobits
.nv.shared._ZN6kernel9GEMMI8TCUILi256ELi256ELi32ELi64ELi64ELi2ELb1ELb0ELb1EEEvPKaS2_Paiii:
	.type		_ZZN6kernel9GEMMI8TCUILi256ELi256ELi32ELi64ELi64ELi2ELb1ELb0ELb1EEEvPKaS2_PaiiiE3SLB,@object
	.size		_ZZN6kernel9GEMMI8TCUILi256ELi256ELi32ELi64ELi64ELi2ELb1ELb0ELb1EEEvPKaS2_PaiiiE3SLB,(.L_1 - _ZZN6kernel9GEMMI8TCUILi256ELi256ELi32ELi64ELi64ELi2ELb1ELb0ELb1EEEvPKaS2_PaiiiE3SLB)
_ZZN6kernel9GEMMI8TCUILi256ELi256ELi32ELi64ELi64ELi2ELb1ELb0ELb1EEEvPKaS2_PaiiiE3SLB:
	.zero		32768
.L_1:


//--------------------- .nv.shared._ZN6kernel9GEMMI8TCUILi256ELi256ELi32ELi64ELi64ELi2ELb1ELb0ELb1EEEvPKaS2_Piiii --------------------------
	.section	.nv.shared._ZN6kernel9GEMMI8TCUILi256ELi256ELi32ELi64ELi64ELi2ELb1ELb0ELb1EEEvPKaS2_Piiii,"aw",@nobits
.nv.shared._ZN6kernel9GEMMI8TCUILi256ELi256ELi32ELi64ELi64ELi2ELb1ELb0ELb1EEEvPKaS2_Piiii:
	.type		_ZZN6kernel9GEMMI8TCUILi256ELi256ELi32ELi64ELi64ELi2ELb1ELb0ELb1EEEvPKaS2_PiiiiE3SLB,@object
	.size		_ZZN6kernel9GEMMI8TCUILi256ELi256ELi32ELi64ELi64ELi2ELb1ELb0ELb1EEEvPKaS2_PiiiiE3SLB,(.L_2 - _ZZN6kernel9GEMMI8TCUILi256ELi256ELi32ELi64ELi64ELi2ELb1ELb0ELb1EEEvPKaS2_PiiiiE3SLB)
_ZZN6kernel9GEMMI8TCUILi256ELi256ELi32ELi64ELi64ELi2ELb1ELb0ELb1EEEvPKaS2_PiiiiE3SLB:
	.zero		32768
.L_2:
